	.target	sm_100a

	.elftype	@"ET_EXEC"


//--------------------- .note.nv.tkinfo           --------------------------
	.section	.note.nv.tkinfo,"",@"SHT_NOTE"
	.sectionflags	@"SHF_NOTE_NV_TKINFO"
	.tkinfo
        /*0018*/ 	.word	0x00000081
        /*0030*/ 	.string	""
        /*0030*/ 	.string	"ptxas-blackwell"
        /*0030*/ 	.string	"Cuda compilation tools, release 12.9, V12.9.86"
        /*0030*/ 	.string	"Build cuda_12.9.r12.9/compiler.36037853_0"
        /*0030*/ 	.string	"-v  -suppress-debug-info  -lineinfo  -arch sm_100a "



//--------------------- .note.nv.cuver            --------------------------
	.section	.note.nv.cuver,"",@"SHT_NOTE"
	.sectionflags	@"SHF_NOTE_NV_CUVER"
        /*0018*/ 	.short	0x0001
        /*001a*/ 	.short	0x0064
        /*001c*/ 	.short	0x0001
        /*001e*/ 	.short	0x0000
        /*0020*/ 	.short	0x0001
        /*0022*/ 	.short	0x0000


//--------------------- .nv.info                  --------------------------
	.section	.nv.info,"",@"SHT_CUDA_INFO"
	.align	4


	//----- nvinfo : EIATTR_REGCOUNT
	.align		4
        /*0000*/ 	.byte	0x04, 0x2f
        /*0002*/ 	.short	(.L_4 - .L_3)
	.align		4
.L_3:
        /*0004*/ 	.word	index@(gluon_tcgen05)
        /*0008*/ 	.word	0x00000047


	//----- nvinfo : EIATTR_FRAME_SIZE
	.align		4
.L_4:
        /*000c*/ 	.byte	0x04, 0x11
        /*000e*/ 	.short	(.L_6 - .L_5)
	.align		4
.L_5:
        /*0010*/ 	.word	index@($__internal_2_$__cuda_sm10x_tcgen05_guardrail_trap_unallocated_columns_being_dealloced)
        /*0014*/ 	.word	0x00000000


	//----- nvinfo : EIATTR_FRAME_SIZE
	.align		4
.L_6:
        /*0018*/ 	.byte	0x04, 0x11
        /*001a*/ 	.short	(.L_8 - .L_7)
	.align		4
.L_7:
        /*001c*/ 	.word	index@($__internal_1_$__cuda_sm10x_tcgen05_guardrail_trap_phase_invalid_during_alloc)
        /*0020*/ 	.word	0x00000000


	//----- nvinfo : EIATTR_FRAME_SIZE
	.align		4
.L_8:
        /*0024*/ 	.byte	0x04, 0x11
        /*0026*/ 	.short	(.L_10 - .L_9)
	.align		4
.L_9:
        /*0028*/ 	.word	index@($__internal_0_$__cuda_sm10x_tcgen05_guardrail_trap_col_being_dealloced_not_returned_by_alloc)
        /*002c*/ 	.word	0x00000000


	//----- nvinfo : EIATTR_FRAME_SIZE
	.align		4
.L_10:
        /*0030*/ 	.byte	0x04, 0x11
        /*0032*/ 	.short	(.L_12 - .L_11)
	.align		4
.L_11:
        /*0034*/ 	.word	index@(gluon_tcgen05)
        /*0038*/ 	.word	0x00000000


	//----- nvinfo : EIATTR_MIN_STACK_SIZE
	.align		4
.L_12:
        /*003c*/ 	.byte	0x04, 0x12
        /*003e*/ 	.short	(.L_14 - .L_13)
	.align		4
.L_13:
        /*0040*/ 	.word	index@(gluon_tcgen05)
        /*0044*/ 	.word	0x00000000
.L_14:


//--------------------- .nv.info.gluon_tcgen05    --------------------------
	.section	.nv.info.gluon_tcgen05,"",@"SHT_CUDA_INFO"
	.sectionflags	@""
	.align	4


	//----- nvinfo : EIATTR_CUDA_API_VERSION
	.align		4
        /*0000*/ 	.byte	0x04, 0x37
        /*0002*/ 	.short	(.L_16 - .L_15)
.L_15:
        /*0004*/ 	.word	0x00000081


	//----- nvinfo : EIATTR_KPARAM_INFO
	.align		4
.L_16:
        /*0008*/ 	.byte	0x04, 0x17
        /*000a*/ 	.short	(.L_18 - .L_17)
.L_17:
        /*000c*/ 	.word	0x00000000
        /*0010*/ 	.short	0x000a
        /*0012*/ 	.short	0x0048
        /*0014*/ 	.byte	0x00, 0xf4, 0x21, 0x00


	//----- nvinfo : EIATTR_KPARAM_INFO
	.align		4
.L_18:
        /*0018*/ 	.byte	0x04, 0x17
        /*001a*/ 	.short	(.L_20 - .L_19)
.L_19:
        /*001c*/ 	.word	0x00000000
        /*0020*/ 	.short	0x0009
        /*0022*/ 	.short	0x0040
        /*0024*/ 	.byte	0x00, 0xf4, 0x21, 0x00


	//----- nvinfo : EIATTR_KPARAM_INFO
	.align		4
.L_20:
        /*0028*/ 	.byte	0x04, 0x17
        /*002a*/ 	.short	(.L_22 - .L_21)
.L_21:
        /*002c*/ 	.word	0x00000000
        /*0030*/ 	.short	0x0008
        /*0032*/ 	.short	0x0038
        /*0034*/ 	.byte	0x00, 0xf0, 0x21, 0x00


	//----- nvinfo : EIATTR_KPARAM_INFO
	.align		4
.L_22:
        /*0038*/ 	.byte	0x04, 0x17
        /*003a*/ 	.short	(.L_24 - .L_23)
.L_23:
        /*003c*/ 	.word	0x00000000
        /*0040*/ 	.short	0x0007
        /*0042*/ 	.short	0x0030
        /*0044*/ 	.byte	0x00, 0xf0, 0x21, 0x00


	//----- nvinfo : EIATTR_KPARAM_INFO
	.align		4
.L_24:
        /*0048*/ 	.byte	0x04, 0x17
        /*004a*/ 	.short	(.L_26 - .L_25)
.L_25:
        /*004c*/ 	.word	0x00000000
        /*0050*/ 	.short	0x0006
        /*0052*/ 	.short	0x0028
        /*0054*/ 	.byte	0x00, 0xf0, 0x21, 0x00


	//----- nvinfo : EIATTR_KPARAM_INFO
	.align		4
.L_26:
        /*0058*/ 	.byte	0x04, 0x17
        /*005a*/ 	.short	(.L_28 - .L_27)
.L_27:
        /*005c*/ 	.word	0x00000000
        /*0060*/ 	.short	0x0005
        /*0062*/ 	.short	0x0020
        /*0064*/ 	.byte	0x00, 0xf0, 0x11, 0x00


	//----- nvinfo : EIATTR_KPARAM_INFO
	.align		4
.L_28:
        /*0068*/ 	.byte	0x04, 0x17
        /*006a*/ 	.short	(.L_30 - .L_29)
.L_29:
        /*006c*/ 	.word	0x00000000
        /*0070*/ 	.short	0x0004
        /*0072*/ 	.short	0x001c
        /*0074*/ 	.byte	0x00, 0xf0, 0x11, 0x00


	//----- nvinfo : EIATTR_KPARAM_INFO
	.align		4
.L_30:
        /*0078*/ 	.byte	0x04, 0x17
        /*007a*/ 	.short	(.L_32 - .L_31)
.L_31:
        /*007c*/ 	.word	0x00000000
        /*0080*/ 	.short	0x0003
        /*0082*/ 	.short	0x0018
        /*0084*/ 	.byte	0x00, 0xf0, 0x11, 0x00


	//----- nvinfo : EIATTR_KPARAM_INFO
	.align		4
.L_32:
        /*0088*/ 	.byte	0x04, 0x17
        /*008a*/ 	.short	(.L_34 - .L_33)
.L_33:
        /*008c*/ 	.word	0x00000000
        /*0090*/ 	.short	0x0002
        /*0092*/ 	.short	0x0010
        /*0094*/ 	.byte	0x00, 0xf4, 0x21, 0x00


	//----- nvinfo : EIATTR_KPARAM_INFO
	.align		4
.L_34:
        /*0098*/ 	.byte	0x04, 0x17
        /*009a*/ 	.short	(.L_36 - .L_35)
.L_35:
        /*009c*/ 	.word	0x00000000
        /*00a0*/ 	.short	0x0001
        /*00a2*/ 	.short	0x0008
        /*00a4*/ 	.byte	0x00, 0xf4, 0x21, 0x00


	//----- nvinfo : EIATTR_KPARAM_INFO
	.align		4
.L_36:
        /*00a8*/ 	.byte	0x04, 0x17
        /*00aa*/ 	.short	(.L_38 - .L_37)
.L_37:
        /*00ac*/ 	.word	0x00000000
        /*00b0*/ 	.short	0x0000
        /*00b2*/ 	.short	0x0000
        /*00b4*/ 	.byte	0x00, 0xf4, 0x21, 0x00


	//----- nvinfo : EIATTR_AT_ENTRY_FRAGMENTS
	.align		4
.L_38:
        /*00b8*/ 	.byte	0x04, 0x4f
        /*00ba*/ 	.short	(.L_40 - .L_39)


	//   ....[0]....
.L_39:
        /*00bc*/ 	.word	0x00000004


	//----- nvinfo : EIATTR_RESERVED_SMEM_USED
	.align		4
.L_40:
        /*00c0*/ 	.byte	0x01, 0x41
	.zero		2


	//----- nvinfo : EIATTR_SPARSE_MMA_MASK
	.align		4
        /*00c4*/ 	.byte	0x03, 0x50
        /*00c6*/ 	.short	0x0000


	//----- nvinfo : EIATTR_TCGEN05_1CTA_USED
	.align		4
        /*00c8*/ 	.byte	0x01, 0x51
	.zero		2


	//----- nvinfo : EIATTR_MAXREG_COUNT
	.align		4
        /*00cc*/ 	.byte	0x03, 0x1b
        /*00ce*/ 	.short	0x00ff


	//----- nvinfo : EIATTR_NUM_BARRIERS
	.align		4
        /*00d0*/ 	.byte	0x02, 0x4c
        /*00d2*/ 	.byte	0x01
	.zero		1


	//----- nvinfo : EIATTR_INT_WARP_WIDE_INSTR_OFFSETS
	.align		4
        /*00d4*/ 	.byte	0x04, 0x31
        /*00d6*/ 	.short	(.L_42 - .L_41)


	//   ....[0]....
.L_41:
        /*00d8*/ 	.word	0x00001650


	//   ....[1]....
        /*00dc*/ 	.word	0x00001670


	//   ....[2]....
        /*00e0*/ 	.word	0x000016f0


	//   ....[3]....
        /*00e4*/ 	.word	0x00001810


	//   ....[4]....
        /*00e8*/ 	.word	0x00001820


	//   ....[5]....
        /*00ec*/ 	.word	0x00001830


	//   ....[6]....
        /*00f0*/ 	.word	0x00001840


	//   ....[7]....
        /*00f4*/ 	.word	0x000019d0


	//   ....[8]....
        /*00f8*/ 	.word	0x000019e0


	//   ....[9]....
        /*00fc*/ 	.word	0x00001b00


	//   ....[10]....
        /*0100*/ 	.word	0x00001b10


	//   ....[11]....
        /*0104*/ 	.word	0x00001b60


	//   ....[12]....
        /*0108*/ 	.word	0x00001ba0


	//   ....[13]....
        /*010c*/ 	.word	0x00001ca0


	//   ....[14]....
        /*0110*/ 	.word	0x00001cb0


	//   ....[15]....
        /*0114*/ 	.word	0x00001ee0


	//   ....[16]....
        /*0118*/ 	.word	0x00001ef0


	//   ....[17]....
        /*011c*/ 	.word	0x00002390


	//   ....[18]....
        /*0120*/ 	.word	0x000023e0


	//----- nvinfo : EIATTR_COOP_GROUP_MASK_REGIDS
	.align		4
.L_42:
        /*0124*/ 	.byte	0x04, 0x29
        /*0126*/ 	.short	(.L_44 - .L_43)


	//   ....[0]....
.L_43:
        /*0128*/ 	.word	0xffffffff


	//   ....[1]....
        /*012c*/ 	.word	0xffffffff


	//   ....[2]....
        /*0130*/ 	.word	0xffffffff


	//   ....[3]....
        /*0134*/ 	.word	0xffffffff


	//   ....[4]....
        /*0138*/ 	.word	0xffffffff


	//   ....[5]....
        /*013c*/ 	.word	0xffffffff


	//   ....[6]....
        /*0140*/ 	.word	0xffffffff


	//   ....[7]....
        /*0144*/ 	.word	0xffffffff


	//   ....[8]....
        /*0148*/ 	.word	0xffffffff


	//   ....[9]....
        /*014c*/ 	.word	0xffffffff


	//----- nvinfo : EIATTR_COOP_GROUP_INSTR_OFFSETS
	.align		4
.L_44:
        /*0150*/ 	.byte	0x04, 0x28
        /*0152*/ 	.short	(.L_46 - .L_45)


	//   ....[0]....
.L_45:
        /*0154*/ 	.word	0x00000050


	//   ....[1]....
        /*0158*/ 	.word	0x00000310


	//   ....[2]....
        /*015c*/ 	.word	0x000004f0


	//   ....[3]....
        /*0160*/ 	.word	0x000009a0


	//   ....[4]....
        /*0164*/ 	.word	0x00000ae0


	//   ....[5]....
        /*0168*/ 	.word	0x00000f50


	//   ....[6]....
        /*016c*/ 	.word	0x00001090


	//   ....[7]....
        /*0170*/ 	.word	0x000014e0


	//   ....[8]....
        /*0174*/ 	.word	0x00002220


	//   ....[9]....
        /*0178*/ 	.word	0x00002490


	//----- nvinfo : EIATTR_VRC_CTA_INIT_COUNT
	.align		4
.L_46:
        /*017c*/ 	.byte	0x02, 0x4a
        /*017e*/ 	.byte	0x80
	.zero		1


	//----- nvinfo : EIATTR_MBARRIER_INSTR_OFFSETS
	.align		4
        /*0180*/ 	.byte	0x04, 0x39
        /*0182*/ 	.short	(.L_48 - .L_47)


	//   ....[0]....
.L_47:
        /*0184*/ 	.word	0x00001710
        /*0188*/ 	.word	0x000000ff
        /*018c*/ 	.word	0x00002000
        /*0190*/ 	.short	0x0100
        /*0192*/ 	.byte	0x08
	.zero		1


	//   ....[1]....
        /*0194*/ 	.word	0x00001720
        /*0198*/ 	.word	0x000000ff
        /*019c*/ 	.word	0x00002010
        /*01a0*/ 	.short	0x0100
        /*01a2*/ 	.byte	0x08
	.zero		1


	//   ....[2]....
        /*01a4*/ 	.word	0x00001920
        /*01a8*/ 	.word	0x000000ff
        /*01ac*/ 	.word	0x00002000
        /*01b0*/ 	.short	0x010a
        /*01b2*/ 	.byte	0x08
	.zero		1


	//   ....[3]....
        /*01b4*/ 	.word	0x00001a30
        /*01b8*/ 	.word	0x000000ff
        /*01bc*/ 	.word	0x00002010
        /*01c0*/ 	.short	0x010a
        /*01c2*/ 	.byte	0x08
	.zero		1


	//   ....[4]....
        /*01c4*/ 	.word	0x00001c10
        /*01c8*/ 	.word	0x000000ff
        /*01cc*/ 	.word	0x00002000
        /*01d0*/ 	.short	0x010a
        /*01d2*/ 	.byte	0x08
	.zero		1


	//   ....[5]....
        /*01d4*/ 	.word	0x00001cf0
        /*01d8*/ 	.word	0x000000ff
        /*01dc*/ 	.word	0x00002010
        /*01e0*/ 	.short	0x010a
        /*01e2*/ 	.byte	0x08
	.zero		1


	//   ....[6]....
        /*01e4*/ 	.word	0x00001d80
        /*01e8*/ 	.word	0x000000ff
        /*01ec*/ 	.word	0x00002000
        /*01f0*/ 	.short	0x0108
        /*01f2*/ 	.byte	0x08
	.zero		1


	//   ....[7]....
        /*01f4*/ 	.word	0x00001d90
        /*01f8*/ 	.word	0x000000ff
        /*01fc*/ 	.word	0x00002010
        /*0200*/ 	.short	0x0108
        /*0202*/ 	.byte	0x08
	.zero		1


	//   ....[8]....
        /*0204*/ 	.word	0x000024b0
        /*0208*/ 	.word	0x000000ff
        /*020c*/ 	.word	0x00002000
        /*0210*/ 	.short	0x010a
        /*0212*/ 	.byte	0x08
	.zero		1


	//   ....[9]....
        /*0214*/ 	.word	0x000024e0
        /*0218*/ 	.word	0x000000ff
        /*021c*/ 	.word	0x00002010
        /*0220*/ 	.short	0x010a
        /*0222*/ 	.byte	0x08
	.zero		1


	//   ....[10]....
        /*0224*/ 	.word	0x00002510
        /*0228*/ 	.word	0x000000ff
        /*022c*/ 	.word	0x00002000
        /*0230*/ 	.short	0x010a
        /*0232*/ 	.byte	0x08
	.zero		1


	//   ....[11]....
        /*0234*/ 	.word	0x00002540
        /*0238*/ 	.word	0x000000ff
        /*023c*/ 	.word	0x00002010
        /*0240*/ 	.short	0x010a
        /*0242*/ 	.byte	0x08
	.zero		1


	//----- nvinfo : EIATTR_NUM_MBARRIERS
	.align		4
.L_48:
        /*0244*/ 	.byte	0x03, 0x38
        /*0246*/ 	.short	0x0002


	//----- nvinfo : EIATTR_EXIT_INSTR_OFFSETS
	.align		4
        /*0248*/ 	.byte	0x04, 0x1c
        /*024a*/ 	.short	(.L_50 - .L_49)


	//   ....[0]....
.L_49:
        /*024c*/ 	.word	0x000024a0


	//----- nvinfo : EIATTR_REQNTID
	.align		4
.L_50:
        /*0250*/ 	.byte	0x04, 0x10
        /*0252*/ 	.short	(.L_52 - .L_51)
.L_51:
        /*0254*/ 	.word	0x00000100
        /*0258*/ 	.word	0x00000001
        /*025c*/ 	.word	0x00000001


	//----- nvinfo : EIATTR_CRS_STACK_SIZE
	.align		4
.L_52:
        /*0260*/ 	.byte	0x04, 0x1e
        /*0262*/ 	.short	(.L_54 - .L_53)
.L_53:
        /*0264*/ 	.word	0x00000000


	//----- nvinfo : EIATTR_CBANK_PARAM_SIZE
	.align		4
.L_54:
        /*0268*/ 	.byte	0x03, 0x19
        /*026a*/ 	.short	0x0050


	//----- nvinfo : EIATTR_PARAM_CBANK
	.align		4
        /*026c*/ 	.byte	0x04, 0x0a
        /*026e*/ 	.short	(.L_56 - .L_55)
	.align		4
.L_55:
        /*0270*/ 	.word	index@(.nv.constant0.gluon_tcgen05)
        /*0274*/ 	.short	0x0380
        /*0276*/ 	.short	0x0050


	//----- nvinfo : EIATTR_SW_WAR
	.align		4
.L_56:
        /*0278*/ 	.byte	0x04, 0x36
        /*027a*/ 	.short	(.L_58 - .L_57)
.L_57:
        /*027c*/ 	.word	0x00000008
.L_58:


//--------------------- .nv.compat                --------------------------
	.section	.nv.compat,"",@"SHT_CUDA_COMPAT_INFO"
	.align	4
        /*0000*/ 	.byte	0x02, 0x02, 0x02, 0x00, 0x02, 0x05, 0x05, 0x00, 0x02, 0x03, 0x03, 0x00, 0x02, 0x06, 0x01, 0x00


//--------------------- .nv.callgraph             --------------------------
	.section	.nv.callgraph,"",@"SHT_CUDA_CALLGRAPH"
	.align	4
	.sectionentsize	8
	.align		4
        /*0000*/ 	.word	0x00000000
	.align		4
        /*0004*/ 	.word	0xffffffff
	.align		4
        /*0008*/ 	.word	0x00000000
	.align		4
        /*000c*/ 	.word	0xfffffffe
	.align		4
        /*0010*/ 	.word	0x00000000
	.align		4
        /*0014*/ 	.word	0xfffffffd
	.align		4
        /*0018*/ 	.word	0x00000000
	.align		4
        /*001c*/ 	.word	0xfffffffc


//--------------------- .text.gluon_tcgen05       --------------------------
	.section	.text.gluon_tcgen05,"ax",@progbits
	.align	128
        .global         gluon_tcgen05
        .type           gluon_tcgen05,@function
        .size           gluon_tcgen05,(.L_x_73 - gluon_tcgen05)
        .other          gluon_tcgen05,@"STO_CUDA_ENTRY STV_DEFAULT"
gluon_tcgen05:
.text.gluon_tcgen05:
[----:B------:R-:W1:Y:S01]  /*0000*/  LDC R1, c[0x0][0x37c] ;  /* 0x0000df00ff017b82 */ /* 0x000e620000000800 */
[----:B------:R-:W2:Y:S02]  /*0010*/  S2R R0, SR_TID.X ;  /* 0x0000000000007919 */ /* 0x000ea40000002100 */
[----:B--2---:R-:W-:-:S13]  /*0020*/  ISETP.GE.U32.AND P2, PT, R0, 0x20, PT ;  /* 0x000000200000780c */ /* 0x004fda0003f46070 */
[----:B------:R-:W-:Y:S05]  /*0030*/  @P2 BRA `(.L_x_0) ;  /* 0x0000000000b82947 */ /* 0x000fea0003800000 */
[----:B------:R-:W2:Y:S01]  /*0040*/  S2UR UR6, SR_CgaCtaId ;  /* 0x00000000000679c3 */ /* 0x000ea20000008800 */
[----:B------:R-:W-:Y:S01]  /*0050*/  NOP ;  /* 0x0000000000007918 */ /* 0x000fe20000000000 */
[----:B------:R-:W-:Y:S02]  /*0060*/  UMOV UR4, 0x40 ;  /* 0x0000004000047882 */ /* 0x000fe40000000000 */
[----:B--2---:R-:W-:-:S09]  /*0070*/  ULEA UR4, UR6, UR4, 0x18 ;  /* 0x0000000406047291 */ /* 0x004fd2000f8ec0ff */
[----:B------:R-:W2:Y:S01]  /*0080*/  LDS.U8 R2, [UR4] ;  /* 0x00000004ff027984 */ /* 0x000ea20008000000 */
[----:B------:R-:W-:Y:S02]  /*0090*/  UMOV UR4, 0x400 ;  /* 0x0000040000047882 */ /* 0x000fe40000000000 */
[----:B------:R-:W-:Y:S01]  /*00a0*/  ULEA UR4, UR6, UR4, 0x18 ;  /* 0x0000000406047291 */ /* 0x000fe2000f8ec0ff */
[----:B--2---:R-:W-:-:S13]  /*00b0*/  ISETP.NE.AND P0, PT, R2, RZ, PT ;  /* 0x000000ff0200720c */ /* 0x004fda0003f05270 */
[----:B------:R-:W-:Y:S05]  /*00c0*/  @P0 BRA `(.L_x_1) ;  /* 0x00000000007c0947 */ /* 0x000fea0003800000 */
[----:B------:R-:W-:-:S13]  /*00d0*/  ELECT P0, URZ, PT ;  /* 0x0000000000ff782f */ /* 0x000fda0003800000 */
[----:B------:R-:W-:Y:S05]  /*00e0*/  @!P0 BRA `(.L_x_2) ;  /* 0x0000000000848947 */ /* 0x000fea0003800000 */
[----:B------:R-:W-:Y:S01]  /*00f0*/  UMOV UR5, 0x4 ;  /* 0x0000000400057882 */ /* 0x000fe20000000000 */
[----:B------:R-:W-:Y:S02]  /*0100*/  IMAD.MOV.U32 R5, RZ, RZ, 0x1 ;  /* 0x00000001ff057424 */ /* 0x000fe400078e00ff */
[----:B------:R-:W-:Y:S02]  /*0110*/  IMAD.MOV.U32 R3, RZ, RZ, 0xf ;  /* 0x0000000fff037424 */ /* 0x000fe400078e00ff */
[----:B------:R-:W-:Y:S04]  /*0120*/  DEPBAR.LE SB2, 0x36 ;  /* 0x0000ad800000791a */ /* 0x000fe80000000000 */
[----:B------:R-:W2:Y:S02]  /*0130*/  UTCATOMSWS.FIND_AND_SET.ALIGN UP0, UR5, UR5 ;  /* 0x00000005000575e3 */ /* 0x000ea40008000800 */
[----:B--2---:R-:W-:-:S04]  /*0140*/  PLOP3.LUT P0, PT, PT, PT, UP0, 0x80, 0x8 ;  /* 0x000000000008781c */ /* 0x004fc80003f0f008 */
[----:B------:R-:W-:-:S04]  /*0150*/  SEL R2, RZ, 0xffffffff, !P0 ;  /* 0xffffffffff027807 */ /* 0x000fc80004000000 */
[----:B------:R-:W-:Y:S01]  /*0160*/  ISETP.NE.AND P0, PT, R2, RZ, PT ;  /* 0x000000ff0200720c */ /* 0x000fe20003f05270 */
[----:B------:R-:W-:-:S12]  /*0170*/  IMAD.U32 R2, RZ, RZ, UR5 ;  /* 0x00000005ff027e24 */ /* 0x000fd8000f8e00ff */
[----:B------:R-:W-:Y:S05]  /*0180*/  @P0 BRA `(.L_x_3) ;  /* 0x0000000000240947 */ /* 0x000fea0003800000 */
.L_x_4:
[----:B------:R-:W-:Y:S05]  /*0190*/  NANOSLEEP 0x64 ;  /* 0x000000640000795d */ /* 0x000fea0003800000 */
[----:B------:R-:W-:-:S05]  /*01a0*/  UMOV UR5, 0x4 ;  /* 0x0000000400057882 */ /* 0x000fca0000000000 */
[----:B------:R-:W-:Y:S04]  /*01b0*/  DEPBAR.LE SB2, 0x36 ;  /* 0x0000ad800000791a */ /* 0x000fe80000000000 */
[----:B------:R-:W2:Y:S02]  /*01c0*/  UTCATOMSWS.FIND_AND_SET.ALIGN UP0, UR5, UR5 ;  /* 0x00000005000575e3 */ /* 0x000ea40008000800 */
[----:B--2---:R-:W-:-:S04]  /*01d0*/  PLOP3.LUT P0, PT, PT, PT, UP0, 0x80, 0x8 ;  /* 0x000000000008781c */ /* 0x004fc80003f0f008 */
[----:B------:R-:W-:-:S04]  /*01e0*/  SEL R2, RZ, 0xffffffff, !P0 ;  /* 0xffffffffff027807 */ /* 0x000fc80004000000 */
[----:B------:R-:W-:Y:S01]  /*01f0*/  ISETP.NE.AND P0, PT, R2, RZ, PT ;  /* 0x000000ff0200720c */ /* 0x000fe20003f05270 */
[----:B------:R-:W-:-:S12]  /*0200*/  IMAD.U32 R2, RZ, RZ, UR5 ;  /* 0x00000005ff027e24 */ /* 0x000fd8000f8e00ff */
[----:B------:R-:W-:Y:S05]  /*0210*/  @!P0 BRA `(.L_x_4) ;  /* 0xfffffffc00dc8947 */ /* 0x000fea000383ffff */
.L_x_3:
[C---:B------:R-:W-:Y:S01]  /*0220*/  VIADD R4, R2.reuse, 0x10 ;  /* 0x0000001002047836 */ /* 0x040fe20000000000 */
[----:B------:R-:W-:Y:S01]  /*0230*/  UMOV UR5, 0x50 ;  /* 0x0000005000057882 */ /* 0x000fe20000000000 */
[----:B------:R-:W-:Y:S01]  /*0240*/  SHF.L.U32 R3, R3, R2, RZ ;  /* 0x0000000203037219 */ /* 0x000fe200000006ff */
[----:B------:R-:W-:Y:S01]  /*0250*/  ULEA UR5, UR6, UR5, 0x18 ;  /* 0x0000000506057291 */ /* 0x000fe2000f8ec0ff */
[----:B------:R-:W-:Y:S01]  /*0260*/  IMAD.SHL.U32 R2, R2, 0x20, RZ ;  /* 0x0000002002027824 */ /* 0x000fe200078e00ff */
[----:B------:R-:W-:-:S04]  /*0270*/  SHF.L.U32 R4, R5, R4, RZ ;  /* 0x0000000405047219 */ /* 0x000fc800000006ff */
[----:B------:R-:W-:-:S05]  /*0280*/  LOP3.LUT R3, R4, R3, RZ, 0xfc, !PT ;  /* 0x0000000304037212 */ /* 0x000fca00078efcff */
[----:B------:R2:W-:Y:S04]  /*0290*/  ATOMS.OR RZ, [UR5], R3 ;  /* 0x00000003ffff798c */ /* 0x0005e8000b000005 */
[----:B------:R2:W-:Y:S01]  /*02a0*/  STS [UR4], R2 ;  /* 0x00000002ff007988 */ /* 0x0005e20008000804 */
[----:B------:R-:W-:Y:S05]  /*02b0*/  BRA `(.L_x_2) ;  /* 0x0000000000107947 */ /* 0x000fea0003800000 */
.L_x_1:
[----:B------:R-:W-:Y:S01]  /*02c0*/  IMAD.MOV.U32 R3, RZ, RZ, -0x1 ;  /* 0xffffffffff037424 */ /* 0x000fe200078e00ff */
[----:B------:R-:W-:-:S04]  /*02d0*/  MOV R2, 0x300 ;  /* 0x0000030000027802 */ /* 0x000fc80000000f00 */
[----:B------:R2:W-:Y:S03]  /*02e0*/  STS [UR4], R3 ;  /* 0x00000003ff007988 */ /* 0x0005e60008000804 */
[----:B-12---:R-:W-:Y:S05]  /*02f0*/  CALL.REL.NOINC `($__internal_1_$__cuda_sm10x_tcgen05_guardrail_trap_phase_invalid_during_alloc) ;  /* 0x0000002000a87944 */ /* 0x006fea0003c00000 */
.L_x_2:
[----:B------:R-:W-:Y:S05]  /*0300*/  WARPSYNC.ALL ;  /* 0x0000000000007948 */ /* 0x000fea0003800000 */
[----:B------:R-:W-:Y:S01]  /*0310*/  NOP ;  /* 0x0000000000007918 */ /* 0x000fe20000000000 */
.L_x_0:
[----:B------:R-:W3:Y:S08]  /*0320*/  S2UR UR4, SR_CgaCtaId ;  /* 0x00000000000479c3 */ /* 0x000ef00000008800 */
[----:B------:R-:W-:Y:S01]  /*0330*/  BAR.SYNC.DEFER_BLOCKING 0x0 ;  /* 0x0000000000007b1d */ /* 0x000fe20000010000 */
[----:B------:R-:W-:-:S05]  /*0340*/  LOP3.LUT R68, R0, 0xff, RZ, 0xc0, !PT ;  /* 0x000000ff00447812 */ /* 0x000fca00078ec0ff */
[----:B------:R-:W-:Y:S02]  /*0350*/  UMOV UR8, 0x400 ;  /* 0x0000040000087882 */ /* 0x000fe40000000000 */
[----:B------:R-:W4:Y:S08]  /*0360*/  LDC R10, c[0x0][0x3a0] ;  /* 0x0000e800ff0a7b82 */ /* 0x000f300000000800 */
[----:B------:R-:W5:Y:S01]  /*0370*/  S2UR UR9, SR_CTAID.Y ;  /* 0x00000000000979c3 */ /* 0x000f620000002600 */
[----:B---3--:R-:W-:-:S09]  /*0380*/  ULEA UR8, UR4, UR8, 0x18 ;  /* 0x0000000804087291 */ /* 0x008fd2000f8ec0ff */
[----:B--2---:R-:W2:Y:S01]  /*0390*/  LDS R3, [UR8] ;  /* 0x00000008ff037984 */ /* 0x004ea20008000800 */
[----:B------:R-:W-:Y:S06]  /*03a0*/  BAR.SYNC.DEFER_BLOCKING 0x0 ;  /* 0x0000000000007b1d */ /* 0x000fec0000010000 */
[----:B------:R-:W-:Y:S05]  /*03b0*/  @P2 BRA `(.L_x_5) ;  /* 0x0000000000182947 */ /* 0x000fea0003800000 */
[----:B------:R-:W-:Y:S01]  /*03c0*/  ELECT P0, URZ, PT ;  /* 0x0000000000ff782f */ /* 0x000fe20003800000 */
[----:B------:R-:W-:Y:S01]  /*03d0*/  IMAD.MOV.U32 R2, RZ, RZ, 0x1 ;  /* 0x00000001ff027424 */ /* 0x000fe200078e00ff */
[----:B------:R-:W-:Y:S01]  /*03e0*/  UMOV UR5, 0x40 ;  /* 0x0000004000057882 */ /* 0x000fe20000000000 */
[----:B------:R-:W-:Y:S01]  /*03f0*/  UVIRTCOUNT.DEALLOC.SMPOOL 0x80 ;  /* 0x000000800000784c */ /* 0x000fe20000000000 */
[----:B------:R-:W-:-:S09]  /*0400*/  ULEA UR5, UR4, UR5, 0x18 ;  /* 0x0000000504057291 */ /* 0x000fd2000f8ec0ff */
[----:B------:R3:W-:Y:S03]  /*0410*/  @P0 STS.U8 [UR5], R2 ;  /* 0x00000002ff000988 */ /* 0x0007e60008000005 */
.L_x_5:
[----:B------:R-:W3:Y:S01]  /*0420*/  S2UR UR4, SR_CTAID.Z ;  /* 0x00000000000479c3 */ /* 0x000ee20000002700 */
[----:B------:R-:W5:Y:S01]  /*0430*/  LDCU UR5, c[0x0][0x370] ;  /* 0x00006e00ff0577ac */ /* 0x000f620008000800 */
[----:B------:R-:W-:Y:S01]  /*0440*/  ISETP.GE.U32.AND P0, PT, R68, 0x20, PT ;  /* 0x000000204400780c */ /* 0x000fe20003f06070 */
[----:B----4-:R-:W-:Y:S01]  /*0450*/  VIADD R5, R10, 0xffffffff ;  /* 0xffffffff0a057836 */ /* 0x010fe20000000000 */
[C---:B------:R-:W-:Y:S01]  /*0460*/  ISETP.NE.U32.AND P3, PT, R68.reuse, RZ, PT ;  /* 0x000000ff4400720c */ /* 0x040fe20003f65070 */
[----:B------:R-:W3:Y:S01]  /*0470*/  LDCU UR6, c[0x0][0x374] ;  /* 0x00006e80ff0677ac */ /* 0x000ee20008000800 */
[----:B------:R-:W-:Y:S01]  /*0480*/  LEA R4, R68, UR8, 0x2 ;  /* 0x0000000844047c11 */ /* 0x000fe2000f8e10ff */
[----:B------:R-:W-:Y:S01]  /*0490*/  BSSY.RECONVERGENT B0, `(.L_x_6) ;  /* 0x0000015000007945 */ /* 0x000fe20003800200 */
[----:B------:R-:W5:Y:S01]  /*04a0*/  S2UR UR11, SR_CTAID.X ;  /* 0x00000000000b79c3 */ /* 0x000f620000002500 */
[----:B------:R-:W4:Y:S01]  /*04b0*/  LDCU.64 UR12, c[0x0][0x3c0] ;  /* 0x00007800ff0c77ac */ /* 0x000f220008000a00 */
[----:B--2---:R-:W-:-:S05]  /*04c0*/  R2UR UR25, R3 ;  /* 0x00000000031972ca */ /* 0x004fca00000e0000 */
[----:B------:R2:W-:Y:S01]  /*04d0*/  @!P0 STS [R4], RZ ;  /* 0x000000ff04008388 */ /* 0x0005e20000000800 */
[----:B------:R-:W1:Y:S01]  /*04e0*/  LDC R6, c[0x0][0x398] ;  /* 0x0000e600ff067b82 */ /* 0x000e620000000800 */
[----:B------:R-:W-:Y:S02]  /*04f0*/  NOP ;  /* 0x0000000000007918 */ /* 0x000fe40000000000 */
[----:B------:R2:W-:Y:S01]  /*0500*/  @!P3 STS [UR8+0x20], R5 ;  /* 0x00002005ff00b988 */ /* 0x0005e20008000808 */
[----:B---3-5:R-:W-:-:S04]  /*0510*/  UIMAD UR4, UR4, UR6, UR9 ;  /* 0x00000006040472a4 */ /* 0x028fc8000f8e0209 */
[----:B------:R-:W-:-:S04]  /*0520*/  UIMAD UR4, UR4, UR5, UR11 ;  /* 0x00000005040472a4 */ /* 0x000fc8000f8e020b */
[----:B------:R-:W-:-:S04]  /*0530*/  UIMAD UR4, UR4, 0x180, URZ ;  /* 0x00000180040478a4 */ /* 0x000fc8000f8e02ff */
[----:B----4-:R-:W-:Y:S01]  /*0540*/  UIADD3 UR6, UP0, UPT, UR4, UR12, URZ ;  /* 0x0000000c04067290 */ /* 0x010fe2000ff1e0ff */
[----:B-1----:R-:W-:-:S03]  /*0550*/  VIADD R6, R6, 0xffffffff ;  /* 0xffffffff06067836 */ /* 0x002fc60000000000 */
[----:B------:R-:W-:Y:S01]  /*0560*/  ULEA.HI.X.SX32 UR7, UR4, UR13, 0x1, UP0 ;  /* 0x0000000d04077291 */ /* 0x000fe200080f0eff */
[----:B--2---:R-:W-:Y:S11]  /*0570*/  @P3 BRA `(.L_x_7) ;  /* 0x0000000000183947 */ /* 0x004ff60003800000 */
[----:B------:R-:W1:Y:S01]  /*0580*/  LDS R2, [UR8+0x8] ;  /* 0x00000808ff027984 */ /* 0x000e620008000800 */
[----:B------:R-:W2:Y:S01]  /*0590*/  LDC.64 R8, c[0x0][0x380] ;  /* 0x0000e000ff087b82 */ /* 0x000ea20000000a00 */
[----:B------:R-:W-:Y:S02]  /*05a0*/  IMAD.MOV.U32 R3, RZ, RZ, 0x70 ;  /* 0x00000070ff037424 */ /* 0x000fe400078e00ff */
[----:B--2---:R2:W-:Y:S03]  /*05b0*/  STS.64 [UR8], R8 ;  /* 0x00000008ff007988 */ /* 0x0045e60008000a08 */
[----:B-1----:R-:W-:-:S05]  /*05c0*/  LOP3.LUT R2, R2, 0x10, R3, 0xd8, !PT ;  /* 0x0000001002027812 */ /* 0x002fca00078ed803 */
[----:B------:R2:W-:Y:S02]  /*05d0*/  STS [UR8+0x8], R2 ;  /* 0x00000802ff007988 */ /* 0x0005e40008000808 */
.L_x_7:
[----:B------:R-:W-:Y:S05]  /*05e0*/  BSYNC.RECONVERGENT B0 ;  /* 0x0000000000007941 */ /* 0x000fea0003800200 */
.L_x_6:
[----:B------:R-:W-:Y:S04]  /*05f0*/  BSSY.RECONVERGENT B0, `(.L_x_8) ;  /* 0x000000a000007945 */ /* 0x000fe80003800200 */
[----:B------:R-:W-:Y:S05]  /*0600*/  @P3 BRA `(.L_x_9) ;  /* 0x0000000000203947 */ /* 0x000fea0003800000 */
[----:B--2---:R-:W1:Y:S01]  /*0610*/  LDS R2, [UR8+0x34] ;  /* 0x00003408ff027984 */ /* 0x004e620008000800 */
[----:B------:R-:W-:Y:S02]  /*0620*/  IMAD.MOV.U32 R3, RZ, RZ, 0x1f000000 ;  /* 0x1f000000ff037424 */ /* 0x000fe400078e00ff */
[----:B------:R-:W-:Y:S01]  /*0630*/  @!P3 IMAD.MOV.U32 R7, RZ, RZ, 0x7f ;  /* 0x0000007fff07b424 */ /* 0x000fe200078e00ff */
[----:B------:R-:W2:Y:S02]  /*0640*/  @!P3 LDS R8, [UR8+0x38] ;  /* 0x00003808ff08b984 */ /* 0x000ea40008000800 */
[----:B-1----:R-:W-:Y:S02]  /*0650*/  LOP3.LUT R2, R2, 0xff000000, R3, 0xb8, !PT ;  /* 0xff00000002027812 */ /* 0x002fe400078eb803 */
[----:B--2---:R-:W-:-:S03]  /*0660*/  @!P3 LOP3.LUT R3, R8, 0xff, R7, 0xb8, !PT ;  /* 0x000000ff0803b812 */ /* 0x004fc600078eb807 */
[----:B------:R1:W-:Y:S04]  /*0670*/  STS [UR8+0x34], R2 ;  /* 0x00003402ff007988 */ /* 0x0003e80008000808 */
[----:B------:R1:W-:Y:S02]  /*0680*/  @!P3 STS [UR8+0x38], R3 ;  /* 0x00003803ff00b988 */ /* 0x0003e40008000808 */
.L_x_9:
[----:B------:R-:W-:Y:S05]  /*0690*/  BSYNC.RECONVERGENT B0 ;  /* 0x0000000000007941 */ /* 0x000fea0003800200 */
.L_x_8:
[----:B------:R-:W-:Y:S04]  /*06a0*/  BSSY.RECONVERGENT B0, `(.L_x_10) ;  /* 0x000000a000007945 */ /* 0x000fe80003800200 */
[----:B------:R-:W-:Y:S05]  /*06b0*/  @P3 BRA `(.L_x_11) ;  /* 0x0000000000203947 */ /* 0x000fea0003800000 */
[----:B-12---:R-:W1:Y:S01]  /*06c0*/  LDS R2, [UR8+0x1c] ;  /* 0x00001c08ff027984 */ /* 0x006e620008000800 */
[----:B------:R-:W2:Y:S03]  /*06d0*/  LDC.64 R8, c[0x0][0x3a8] ;  /* 0x0000ea00ff087b82 */ /* 0x000ea60000000a00 */
[----:B------:R3:W-:Y:S01]  /*06e0*/  STS [UR8+0x24], R6 ;  /* 0x00002406ff007988 */ /* 0x0007e20008000808 */
[--C-:B--2---:R-:W-:Y:S02]  /*06f0*/  SHF.R.U32.HI R7, RZ, 0x4, R9.reuse ;  /* 0x00000004ff077819 */ /* 0x104fe40000011609 */
[----:B------:R-:W-:-:S05]  /*0700*/  SHF.R.U64 R3, R8, 0x4, R9 ;  /* 0x0000000408037819 */ /* 0x000fca0000001209 */
[----:B------:R3:W-:Y:S01]  /*0710*/  STS [UR8+0xc], R3 ;  /* 0x00000c03ff007988 */ /* 0x0007e20008000808 */
[----:B-1----:R-:W-:-:S05]  /*0720*/  LOP3.LUT R2, R2, 0xf, R7, 0xb8, !PT ;  /* 0x0000000f02027812 */ /* 0x002fca00078eb807 */
[----:B------:R3:W-:Y:S02]  /*0730*/  STS [UR8+0x1c], R2 ;  /* 0x00001c02ff007988 */ /* 0x0007e40008000808 */
.L_x_11:
[----:B------:R-:W-:Y:S05]  /*0740*/  BSYNC.RECONVERGENT B0 ;  /* 0x0000000000007941 */ /* 0x000fea0003800200 */
.L_x_10:
[----:B------:R-:W-:Y:S04]  /*0750*/  BSSY.RECONVERGENT B1, `(.L_x_12) ;  /* 0x000001d000017945 */ /* 0x000fe80003800200 */
[----:B------:R-:W-:Y:S04]  /*0760*/  BSSY.RELIABLE B0, `(.L_x_13) ;  /* 0x0000018000007945 */ /* 0x000fe80003800100 */
[----:B------:R-:W-:Y:S05]  /*0770*/  @P3 BRA `(.L_x_14) ;  /* 0x00000000001c3947 */ /* 0x000fea0003800000 */
[----:B-123--:R-:W1:Y:S02]  /*0780*/  LDS R2, [UR8+0x34] ;  /* 0x00003408ff027984 */ /* 0x00ee640008000800 */
[----:B-1----:R-:W-:-:S05]  /*0790*/  LOP3.LUT R2, R2, 0x7, RZ, 0xb8, !PT ;  /* 0x0000000702027812 */ /* 0x002fca00078eb8ff */
[----:B------:R1:W-:Y:S01]  /*07a0*/  STS [UR8+0x34], R2 ;  /* 0x00003402ff007988 */ /* 0x0003e20008000808 */
[----:B------:R-:W-:Y:S05]  /*07b0*/  @P3 BRA `(.L_x_15) ;  /* 0x00000000001c3947 */ /* 0x000fea0003800000 */
[----:B-1----:R-:W1:Y:S02]  /*07c0*/  LDS R2, [UR8+0x34] ;  /* 0x00003408ff027984 */ /* 0x002e640008000800 */
[----:B-1----:R-:W-:-:S05]  /*07d0*/  LOP3.LUT R2, R2, 0x38, RZ, 0xb8, !PT ;  /* 0x0000003802027812 */ /* 0x002fca00078eb8ff */
[----:B------:R4:W-:Y:S02]  /*07e0*/  STS [UR8+0x34], R2 ;  /* 0x00003402ff007988 */ /* 0x0009e40008000808 */
.L_x_14:
[----:B------:R-:W-:Y:S05]  /*07f0*/  @P3 BRA `(.L_x_16) ;  /* 0x00000000001c3947 */ /* 0x000fea0003800000 */
[----:B-1234-:R-:W1:Y:S02]  /*0800*/  LDS R2, [UR8+0x8] ;  /* 0x00000808ff027984 */ /* 0x01ee640008000800 */
[----:B-1----:R-:W-:-:S05]  /*0810*/  LOP3.LUT R2, R2, 0x780, RZ, 0xb8, !PT ;  /* 0x0000078002027812 */ /* 0x002fca00078eb8ff */
[----:B------:R2:W-:Y:S02]  /*0820*/  STS [UR8+0x8], R2 ;  /* 0x00000802ff007988 */ /* 0x0005e40008000808 */
.L_x_15:
[----:B------:R-:W-:Y:S05]  /*0830*/  @P3 BRA `(.L_x_17) ;  /* 0x0000000000283947 */ /* 0x000fea0003800000 */
[----:B-12---:R-:W1:Y:S02]  /*0840*/  LDS R2, [UR8+0x8] ;  /* 0x00000808ff027984 */ /* 0x006e640008000800 */
[----:B-1----:R-:W-:-:S05]  /*0850*/  LOP3.LUT R2, R2, 0x1800, RZ, 0xb8, !PT ;  /* 0x0000180002027812 */ /* 0x002fca00078eb8ff */
[----:B------:R5:W-:Y:S02]  /*0860*/  STS [UR8+0x8], R2 ;  /* 0x00000802ff007988 */ /* 0x000be40008000808 */
.L_x_16:
[----:B------:R-:W-:Y:S05]  /*0870*/  @P3 BREAK.RELIABLE B0 ;  /* 0x0000000000003942 */ /* 0x000fea0003800100 */
[----:B------:R-:W-:Y:S05]  /*0880*/  @P3 BRA `(.L_x_18) ;  /* 0x0000000000243947 */ /* 0x000fea0003800000 */
[----:B-1-3--:R-:W1:Y:S01]  /*0890*/  LDS R3, [UR8+0x8] ;  /* 0x00000808ff037984 */ /* 0x00ae620008000800 */
[----:B--2-45:R-:W-:-:S05]  /*08a0*/  IMAD.MOV.U32 R2, RZ, RZ, 0x6000 ;  /* 0x00006000ff027424 */ /* 0x034fca00078e00ff */
[----:B-1----:R-:W-:-:S04]  /*08b0*/  LOP3.LUT R2, R3, 0x2000, R2, 0xd8, !PT ;  /* 0x0000200003027812 */ /* 0x002fc800078ed802 */
[----:B------:R-:W-:-:S05]  /*08c0*/  LOP3.LUT R2, R2, 0x400000, RZ, 0xb8, !PT ;  /* 0x0040000002027812 */ /* 0x000fca00078eb8ff */
[----:B------:R3:W-:Y:S02]  /*08d0*/  STS [UR8+0x8], R2 ;  /* 0x00000802ff007988 */ /* 0x0007e40008000808 */
.L_x_17:
[----:B------:R-:W-:Y:S05]  /*08e0*/  BSYNC.RELIABLE B0 ;  /* 0x0000000000007941 */ /* 0x000fea0003800100 */
.L_x_13:
[----:B-123--:R-:W1:Y:S02]  /*08f0*/  @!P3 LDS R2, [UR8+0x8] ;  /* 0x00000808ff02b984 */ /* 0x00ee640008000800 */
[----:B-1----:R-:W-:-:S05]  /*0900*/  @!P3 LOP3.LUT R2, R2, 0x8000, RZ, 0xb8, !PT ;  /* 0x000080000202b812 */ /* 0x002fca00078eb8ff */
[----:B------:R1:W-:Y:S02]  /*0910*/  @!P3 STS [UR8+0x8], R2 ;  /* 0x00000802ff00b988 */ /* 0x0003e40008000808 */
.L_x_18:
[----:B------:R-:W-:Y:S05]  /*0920*/  BSYNC.RECONVERGENT B1 ;  /* 0x0000000000017941 */ /* 0x000fea0003800200 */
.L_x_12:
[----:B------:R-:W-:Y:S05]  /*0930*/  WARPSYNC.ALL ;  /* 0x0000000000007948 */ /* 0x000fea0003800000 */
[----:B------:R-:W-:Y:S01]  /*0940*/  NOP ;  /* 0x0000000000007918 */ /* 0x000fe20000000000 */
[----:B------:R-:W1:Y:S02]  /*0950*/  LDC R7, c[0x0][0x39c] ;  /* 0x0000e700ff077b82 */ /* 0x000e640000000800 */
[----:B-1----:R-:W-:Y:S01]  /*0960*/  VIADD R7, R7, 0xffffffff ;  /* 0xffffffff07077836 */ /* 0x002fe20000000000 */
[----:B------:R-:W-:Y:S06]  /*0970*/  @P0 BRA `(.L_x_19) ;  /* 0x0000000000300947 */ /* 0x000fec0003800000 */
[----:B--2345:R-:W1:Y:S01]  /*0980*/  S2R R2, SR_LANEID ;  /* 0x0000000000027919 */ /* 0x03ce620000000000 */
[----:B------:R-:W-:Y:S05]  /*0990*/  WARPSYNC.ALL ;  /* 0x0000000000007948 */ /* 0x000fea0003800000 */
[----:B------:R-:W-:Y:S01]  /*09a0*/  NOP ;  /* 0x0000000000007918 */ /* 0x000fe20000000000 */
[----:B-1----:R-:W-:-:S05]  /*09b0*/  IMAD.SHL.U32 R8, R2, 0x4, RZ ;  /* 0x0000000402087824 */ /* 0x002fca00078e00ff */
[----:B------:R-:W1:Y:S01]  /*09c0*/  LDS R9, [R8+UR8] ;  /* 0x0000000808097984 */ /* 0x000e620008000800 */
[----:B------:R-:W-:-:S05]  /*09d0*/  IADD3 R2, P1, PT, R8, UR6, RZ ;  /* 0x0000000608027c10 */ /* 0x000fca000ff3e0ff */
[----:B------:R-:W-:-:S05]  /*09e0*/  IMAD.X R3, RZ, RZ, UR7, P1 ;  /* 0x00000007ff037e24 */ /* 0x000fca00088e06ff */
[----:B-1----:R1:W2:Y:S01]  /*09f0*/  ATOMG.E.EXCH.STRONG.GPU PT, RZ, [R2], R9 ;  /* 0x0000000902ff73a8 */ /* 0x0022a200041ee100 */
[----:B------:R-:W-:-:S04]  /*0a00*/  DEPBAR {5,4,3,2,1,0} ;  /* 0x0000003f0000791a */ /* 0x000fc80000000000 */
[----:B------:R-:W3:Y:S02]  /*0a10*/  CCTL.E.C.LDCU.IV.DEEP [UR6] ;  /* 0x0000000006007540 */ /* 0x000ee40009c08000 */
[----:B---3--:R1:W-:Y:S01]  /*0a20*/  UTMACCTL.IV [UR6] ;  /* 0x00000000060079b9 */ /* 0x0083e20008000000 */
[----:B------:R-:W-:Y:S01]  /*0a30*/  NOP ;  /* 0x0000000000007918 */ /* 0x000fe20000000000 */
.L_x_19:
[----:B------:R-:W-:Y:S05]  /*0a40*/  @P0 BRA `(.L_x_20) ;  /* 0x00000000000c0947 */ /* 0x000fea0003800000 */
[----:B------:R0:W-:Y:S01]  /*0a50*/  UTMACMDFLUSH ;  /* 0x00000000000079b7 */ /* 0x0001e20000000000 */
[----:B------:R-:W-:Y:S05]  /*0a60*/  @P0 BRA `(.L_x_20) ;  /* 0x0000000000040947 */ /* 0x000fea0003800000 */
[----:B------:R-:W-:-:S04]  /*0a70*/  DEPBAR.LE SB0, 0x0 ;  /* 0x000080000000791a */ /* 0x000fc80000000000 */
.L_x_20:
[----:B------:R-:W-:Y:S05]  /*0a80*/  WARPSYNC.ALL ;  /* 0x0000000000007948 */ /* 0x000fea0003800000 */
[----:B------:R-:W-:Y:S01]  /*0a90*/  NOP ;  /* 0x0000000000007918 */ /* 0x000fe20000000000 */
[----:B--2---:R-:W-:Y:S06]  /*0aa0*/  BAR.SYNC.DEFER_BLOCKING 0x0 ;  /* 0x0000000000007b1d */ /* 0x004fec0000010000 */
[----:B------:R-:W-:Y:S02]  /*0ab0*/  BSSY.RECONVERGENT B1, `(.L_x_21) ;  /* 0x000000b000017945 */ /* 0x000fe40003800200 */
[----:B------:R-:W-:Y:S06]  /*0ac0*/  BAR.SYNC.DEFER_BLOCKING 0x0 ;  /* 0x0000000000007b1d */ /* 0x000fec0000010000 */
[----:B------:R2:W-:Y:S01]  /*0ad0*/  @!P0 STS [R4], RZ ;  /* 0x000000ff04008388 */ /* 0x0005e20000000800 */
[----:B------:R-:W-:Y:S01]  /*0ae0*/  NOP ;  /* 0x0000000000007918 */ /* 0x000fe20000000000 */
[----:B------:R-:W-:Y:S05]  /*0af0*/  @P3 BRA `(.L_x_22) ;  /* 0x0000000000183947 */ /* 0x000fea0003800000 */
[----:B-1-345:R-:W1:Y:S01]  /*0b00*/  LDS R2, [UR8+0x8] ;  /* 0x00000808ff027984 */ /* 0x03ae620008000800 */
[----:B------:R-:W3:Y:S01]  /*0b10*/  LDC.64 R8, c[0x0][0x388] ;  /* 0x0000e200ff087b82 */ /* 0x000ee20000000a00 */
[----:B------:R-:W-:Y:S02]  /*0b20*/  IMAD.MOV.U32 R3, RZ, RZ, 0x70 ;  /* 0x00000070ff037424 */ /* 0x000fe400078e00ff */
[----:B---3--:R3:W-:Y:S03]  /*0b30*/  STS.64 [UR8], R8 ;  /* 0x00000008ff007988 */ /* 0x0087e60008000a08 */
[----:B-1----:R-:W-:-:S05]  /*0b40*/  LOP3.LUT R2, R2, 0x10, R3, 0xd8, !PT ;  /* 0x0000001002027812 */ /* 0x002fca00078ed803 */
[----:B------:R3:W-:Y:S02]  /*0b50*/  STS [UR8+0x8], R2 ;  /* 0x00000802ff007988 */ /* 0x0007e40008000808 */
.L_x_22:
[----:B-1----:R-:W-:Y:S05]  /*0b60*/  BSYNC.RECONVERGENT B1 ;  /* 0x0000000000017941 */ /* 0x002fea0003800200 */
.L_x_21:
[----:B------:R-:W-:Y:S04]  /*0b70*/  BSSY.RECONVERGENT B1, `(.L_x_23) ;  /* 0x000000a000017945 */ /* 0x000fe80003800200 */
[----:B------:R-:W-:Y:S05]  /*0b80*/  @P3 BRA `(.L_x_24) ;  /* 0x0000000000203947 */ /* 0x000fea0003800000 */
[----:B---345:R-:W1:Y:S01]  /*0b90*/  LDS R2, [UR8+0x34] ;  /* 0x00003408ff027984 */ /* 0x038e620008000800 */
[----:B------:R-:W-:Y:S02]  /*0ba0*/  IMAD.MOV.U32 R3, RZ, RZ, 0x7f000000 ;  /* 0x7f000000ff037424 */ /* 0x000fe400078e00ff */
[----:B------:R-:W-:Y:S01]  /*0bb0*/  @!P3 IMAD.MOV.U32 R8, RZ, RZ, 0x1f ;  /* 0x0000001fff08b424 */ /* 0x000fe200078e00ff */
[----:B------:R-:W3:Y:S02]  /*0bc0*/  @!P3 LDS R9, [UR8+0x38] ;  /* 0x00003808ff09b984 */ /* 0x000ee40008000800 */
[----:B-1----:R-:W-:Y:S02]  /*0bd0*/  LOP3.LUT R2, R2, 0xff000000, R3, 0xb8, !PT ;  /* 0xff00000002027812 */ /* 0x002fe400078eb803 */
[----:B---3--:R-:W-:-:S03]  /*0be0*/  @!P3 LOP3.LUT R3, R9, 0xff, R8, 0xb8, !PT ;  /* 0x000000ff0903b812 */ /* 0x008fc600078eb808 */
[----:B------:R1:W-:Y:S04]  /*0bf0*/  STS [UR8+0x34], R2 ;  /* 0x00003402ff007988 */ /* 0x0003e80008000808 */
[----:B------:R1:W-:Y:S02]  /*0c00*/  @!P3 STS [UR8+0x38], R3 ;  /* 0x00003803ff00b988 */ /* 0x0003e40008000808 */
.L_x_24:
[----:B------:R-:W-:Y:S05]  /*0c10*/  BSYNC.RECONVERGENT B1 ;  /* 0x0000000000017941 */ /* 0x000fea0003800200 */
.L_x_23:
[----:B------:R-:W-:Y:S04]  /*0c20*/  BSSY.RECONVERGENT B1, `(.L_x_25) ;  /* 0x0000004000017945 */ /* 0x000fe80003800200 */
[----:B------:R-:W-:Y:S05]  /*0c30*/  @P3 BRA `(.L_x_26) ;  /* 0x0000000000083947 */ /* 0x000fea0003800000 */
[----:B------:R1:W-:Y:S04]  /*0c40*/  STS [UR8+0x24], R5 ;  /* 0x00002405ff007988 */ /* 0x0003e80008000808 */
[----:B------:R1:W-:Y:S02]  /*0c50*/  STS [UR8+0x20], R7 ;  /* 0x00002007ff007988 */ /* 0x0003e40008000808 */
.L_x_26:
[----:B------:R-:W-:Y:S05]  /*0c60*/  BSYNC.RECONVERGENT B1 ;  /* 0x0000000000017941 */ /* 0x000fea0003800200 */
.L_x_25:
[----:B------:R-:W-:Y:S04]  /*0c70*/  BSSY.RECONVERGENT B2, `(.L_x_27) ;  /* 0x0000025000027945 */ /* 0x000fe80003800200 */
[----:B------:R-:W-:Y:S04]  /*0c80*/  BSSY.RELIABLE B1, `(.L_x_28) ;  /* 0x0000020000017945 */ /* 0x000fe80003800100 */
[----:B------:R-:W-:Y:S05]  /*0c90*/  @P3 BRA `(.L_x_29) ;  /* 0x00000000002c3947 */ /* 0x000fea0003800000 */
[----:B-1-345:R-:W1:Y:S01]  /*0ca0*/  LDS R2, [UR8+0x1c] ;  /* 0x00001c08ff027984 */ /* 0x03ae620008000800 */
[----:B------:R-:W3:Y:S02]  /*0cb0*/  LDC.64 R8, c[0x0][0x3b0] ;  /* 0x0000ec00ff087b82 */ /* 0x000ee40000000a00 */
[--C-:B---3--:R-:W-:Y:S02]  /*0cc0*/  SHF.R.U32.HI R5, RZ, 0x4, R9.reuse ;  /* 0x00000004ff057819 */ /* 0x108fe40000011609 */
[----:B------:R-:W-:-:S05]  /*0cd0*/  SHF.R.U64 R3, R8, 0x4, R9 ;  /* 0x0000000408037819 */ /* 0x000fca0000001209 */
[----:B------:R3:W-:Y:S01]  /*0ce0*/  STS [UR8+0xc], R3 ;  /* 0x00000c03ff007988 */ /* 0x0007e20008000808 */
[----:B-1----:R-:W-:-:S05]  /*0cf0*/  LOP3.LUT R2, R2, 0xf, R5, 0xb8, !PT ;  /* 0x0000000f02027812 */ /* 0x002fca00078eb805 */
[----:B------:R3:W-:Y:S01]  /*0d00*/  STS [UR8+0x1c], R2 ;  /* 0x00001c02ff007988 */ /* 0x0007e20008000808 */
[----:B------:R-:W-:Y:S05]  /*0d10*/  @P3 BRA `(.L_x_30) ;  /* 0x00000000001c3947 */ /* 0x000fea0003800000 */
[----:B---3--:R-:W1:Y:S02]  /*0d20*/  LDS R2, [UR8+0x34] ;  /* 0x00003408ff027984 */ /* 0x008e640008000800 */
[----:B-1----:R-:W-:-:S05]  /*0d30*/  LOP3.LUT R2, R2, 0x7, RZ, 0xb8, !PT ;  /* 0x0000000702027812 */ /* 0x002fca00078eb8ff */
[----:B------:R1:W-:Y:S02]  /*0d40*/  STS [UR8+0x34], R2 ;  /* 0x00003402ff007988 */ /* 0x0003e40008000808 */
.L_x_29:
[----:B------:R-:W-:Y:S05]  /*0d50*/  @P3 BRA `(.L_x_31) ;  /* 0x00000000001c3947 */ /* 0x000fea0003800000 */
[----:B-1-345:R-:W1:Y:S02]  /*0d60*/  LDS R2, [UR8+0x34] ;  /* 0x00003408ff027984 */ /* 0x03ae640008000800 */
[----:B-1----:R-:W-:-:S05]  /*0d70*/  LOP3.LUT R2, R2, 0x38, RZ, 0xb8, !PT ;  /* 0x0000003802027812 */ /* 0x002fca00078eb8ff */
[----:B------:R1:W-:Y:S02]  /*0d80*/  STS [UR8+0x34], R2 ;  /* 0x00003402ff007988 */ /* 0x0003e40008000808 */
.L_x_30:
[----:B------:R-:W-:Y:S05]  /*0d90*/  @P3 BRA `(.L_x_32) ;  /* 0x00000000001c3947 */ /* 0x000fea0003800000 */
[----:B-1-3--:R-:W1:Y:S02]  /*0da0*/  LDS R2, [UR8+0x8] ;  /* 0x00000808ff027984 */ /* 0x00ae640008000800 */
[----:B-1----:R-:W-:-:S05]  /*0db0*/  LOP3.LUT R2, R2, 0x780, RZ, 0xb8, !PT ;  /* 0x0000078002027812 */ /* 0x002fca00078eb8ff */
[----:B------:R1:W-:Y:S02]  /*0dc0*/  STS [UR8+0x8], R2 ;  /* 0x00000802ff007988 */ /* 0x0003e40008000808 */
.L_x_31:
[----:B------:R-:W-:Y:S05]  /*0dd0*/  @P3 BRA `(.L_x_33) ;  /* 0x0000000000283947 */ /* 0x000fea0003800000 */
[----:B-1-345:R-:W1:Y:S02]  /*0de0*/  LDS R2, [UR8+0x8] ;  /* 0x00000808ff027984 */ /* 0x03ae640008000800 */
[----:B-1----:R-:W-:-:S05]  /*0df0*/  LOP3.LUT R2, R2, 0x1800, RZ, 0xb8, !PT ;  /* 0x0000180002027812 */ /* 0x002fca00078eb8ff */
[----:B------:R4:W-:Y:S02]  /*0e00*/  STS [UR8+0x8], R2 ;  /* 0x00000802ff007988 */ /* 0x0009e40008000808 */
.L_x_32:
[----:B------:R-:W-:Y:S05]  /*0e10*/  @P3 BREAK.RELIABLE B1 ;  /* 0x0000000000013942 */ /* 0x000fea0003800100 */
[----:B------:R-:W-:Y:S05]  /*0e20*/  @P3 BRA `(.L_x_34) ;  /* 0x0000000000243947 */ /* 0x000fea0003800000 */
[----:B-1-34-:R-:W1:Y:S01]  /*0e30*/  LDS R2, [UR8+0x8] ;  /* 0x00000808ff027984 */ /* 0x01ae620008000800 */
[----:B------:R-:W-:-:S05]  /*0e40*/  IMAD.MOV.U32 R3, RZ, RZ, 0x6000 ;  /* 0x00006000ff037424 */ /* 0x000fca00078e00ff */
[----:B-1----:R-:W-:-:S04]  /*0e50*/  LOP3.LUT R2, R2, 0x6000, R3, 0xd8, !PT ;  /* 0x0000600002027812 */ /* 0x002fc800078ed803 */
[----:B------:R-:W-:-:S05]  /*0e60*/  LOP3.LUT R2, R2, 0x400000, RZ, 0xb8, !PT ;  /* 0x0040000002027812 */ /* 0x000fca00078eb8ff */
[----:B------:R1:W-:Y:S02]  /*0e70*/  STS [UR8+0x8], R2 ;  /* 0x00000802ff007988 */ /* 0x0003e40008000808 */
.L_x_33:
[----:B------:R-:W-:Y:S05]  /*0e80*/  BSYNC.RELIABLE B1 ;  /* 0x0000000000017941 */ /* 0x000fea0003800100 */
.L_x_28:
[----:B-1-345:R-:W1:Y:S02]  /*0e90*/  @!P3 LDS R2, [UR8+0x8] ;  /* 0x00000808ff02b984 */ /* 0x03ae640008000800 */
[----:B-1----:R-:W-:-:S05]  /*0ea0*/  @!P3 LOP3.LUT R2, R2, 0x8000, RZ, 0xb8, !PT ;  /* 0x000080000202b812 */ /* 0x002fca00078eb8ff */
[----:B------:R5:W-:Y:S02]  /*0eb0*/  @!P3 STS [UR8+0x8], R2 ;  /* 0x00000802ff00b988 */ /* 0x000be40008000808 */
.L_x_34:
[----:B------:R-:W-:Y:S05]  /*0ec0*/  BSYNC.RECONVERGENT B2 ;  /* 0x0000000000027941 */ /* 0x000fea0003800200 */
.L_x_27:
[----:B------:R-:W-:Y:S05]  /*0ed0*/  WARPSYNC.ALL ;  /* 0x0000000000007948 */ /* 0x000fea0003800000 */
[----:B------:R-:W-:Y:S01]  /*0ee0*/  NOP ;  /* 0x0000000000007918 */ /* 0x000fe20000000000 */
[----:B------:R-:W-:-:S04]  /*0ef0*/  UIADD3 UR5, UPT, UPT, UR4, 0x80, URZ ;  /* 0x0000008004057890 */ /* 0x000fc8000fffe0ff */
[----:B------:R-:W-:-:S04]  /*0f00*/  UIADD3 UR16, UP0, UPT, UR5, UR12, URZ ;  /* 0x0000000c05107290 */ /* 0x000fc8000ff1e0ff */
[----:B------:R-:W-:Y:S01]  /*0f10*/  ULEA.HI.X.SX32 UR17, UR5, UR13, 0x1, UP0 ;  /* 0x0000000d05117291 */ /* 0x000fe200080f0eff */
[----:B------:R-:W-:Y:S11]  /*0f20*/  @P0 BRA `(.L_x_35) ;  /* 0x0000000000300947 */ /* 0x000ff60003800000 */
[----:B-1-345:R-:W1:Y:S01]  /*0f30*/  S2R R2, SR_LANEID ;  /* 0x0000000000027919 */ /* 0x03ae620000000000 */
[----:B------:R-:W-:Y:S05]  /*0f40*/  WARPSYNC.ALL ;  /* 0x0000000000007948 */ /* 0x000fea0003800000 */
[----:B------:R-:W-:Y:S01]  /*0f50*/  NOP ;  /* 0x0000000000007918 */ /* 0x000fe20000000000 */
[----:B-1----:R-:W-:-:S05]  /*0f60*/  IMAD.SHL.U32 R8, R2, 0x4, RZ ;  /* 0x0000000402087824 */ /* 0x002fca00078e00ff */
[----:B------:R-:W1:Y:S01]  /*0f70*/  LDS R5, [R8+UR8] ;  /* 0x0000000808057984 */ /* 0x000e620008000800 */
[----:B------:R-:W-:-:S05]  /*0f80*/  IADD3 R2, P1, PT, R8, UR16, RZ ;  /* 0x0000001008027c10 */ /* 0x000fca000ff3e0ff */
[----:B------:R-:W-:-:S05]  /*0f90*/  IMAD.X R3, RZ, RZ, UR17, P1 ;  /* 0x00000011ff037e24 */ /* 0x000fca00088e06ff */
[----:B-1----:R1:W3:Y:S01]  /*0fa0*/  ATOMG.E.EXCH.STRONG.GPU PT, RZ, [R2], R5 ;  /* 0x0000000502ff73a8 */ /* 0x0022e200041ee100 */
[----:B------:R-:W-:-:S04]  /*0fb0*/  DEPBAR {5,4,3,2,1,0} ;  /* 0x0000003f0000791a */ /* 0x000fc80000000000 */
[----:B------:R-:W4:Y:S02]  /*0fc0*/  CCTL.E.C.LDCU.IV.DEEP [UR16] ;  /* 0x0000000010007540 */ /* 0x000f240009c08000 */
[----:B----4-:R1:W-:Y:S01]  /*0fd0*/  UTMACCTL.IV [UR16] ;  /* 0x00000000100079b9 */ /* 0x0103e20008000000 */
[----:B------:R-:W-:Y:S01]  /*0fe0*/  NOP ;  /* 0x0000000000007918 */ /* 0x000fe20000000000 */
.L_x_35:
[----:B------:R-:W-:Y:S05]  /*0ff0*/  @P0 BRA `(.L_x_36) ;  /* 0x00000000000c0947 */ /* 0x000fea0003800000 */
[----:B------:R0:W-:Y:S01]  /*1000*/  UTMACMDFLUSH ;  /* 0x00000000000079b7 */ /* 0x0001e20000000000 */
[----:B------:R-:W-:Y:S05]  /*1010*/  @P0 BRA `(.L_x_36) ;  /* 0x0000000000040947 */ /* 0x000fea0003800000 */
[----:B------:R-:W-:-:S04]  /*1020*/  DEPBAR.LE SB0, 0x0 ;  /* 0x000080000000791a */ /* 0x000fc80000000000 */
.L_x_36:
[----:B------:R-:W-:Y:S05]  /*1030*/  WARPSYNC.ALL ;  /* 0x0000000000007948 */ /* 0x000fea0003800000 */
[----:B------:R-:W-:Y:S01]  /*1040*/  NOP ;  /* 0x0000000000007918 */ /* 0x000fe20000000000 */
[----:B---3--:R-:W-:Y:S06]  /*1050*/  BAR.SYNC.DEFER_BLOCKING 0x0 ;  /* 0x0000000000007b1d */ /* 0x008fec0000010000 */
[----:B------:R-:W-:Y:S02]  /*1060*/  BSSY.RECONVERGENT B2, `(.L_x_37) ;  /* 0x000000b000027945 */ /* 0x000fe40003800200 */
[----:B------:R-:W-:Y:S06]  /*1070*/  BAR.SYNC.DEFER_BLOCKING 0x0 ;  /* 0x0000000000007b1d */ /* 0x000fec0000010000 */
[----:B------:R3:W-:Y:S01]  /*1080*/  @!P0 STS [R4], RZ ;  /* 0x000000ff04008388 */ /* 0x0007e20000000800 */
[----:B------:R-:W-:Y:S01]  /*1090*/  NOP ;  /* 0x0000000000007918 */ /* 0x000fe20000000000 */
[----:B------:R-:W-:Y:S05]  /*10a0*/  @P3 BRA `(.L_x_38) ;  /* 0x0000000000183947 */ /* 0x000fea0003800000 */
[----:B-1--45:R-:W1:Y:S01]  /*10b0*/  LDS R2, [UR8+0x8] ;  /* 0x00000808ff027984 */ /* 0x032e620008000800 */
[----:B--23--:R-:W2:Y:S01]  /*10c0*/  LDC.64 R4, c[0x0][0x390] ;  /* 0x0000e400ff047b82 */ /* 0x00cea20000000a00 */
[----:B------:R-:W-:Y:S02]  /*10d0*/  IMAD.MOV.U32 R3, RZ, RZ, 0x70 ;  /* 0x00000070ff037424 */ /* 0x000fe400078e00ff */
[----:B--2---:R2:W-:Y:S03]  /*10e0*/  STS.64 [UR8], R4 ;  /* 0x00000004ff007988 */ /* 0x0045e60008000a08 */
[----:B-1----:R-:W-:-:S05]  /*10f0*/  LOP3.LUT R2, R2, 0x10, R3, 0xd8, !PT ;  /* 0x0000001002027812 */ /* 0x002fca00078ed803 */
[----:B------:R2:W-:Y:S02]  /*1100*/  STS [UR8+0x8], R2 ;  /* 0x00000802ff007988 */ /* 0x0005e40008000808 */
.L_x_38:
[----:B-1----:R-:W-:Y:S05]  /*1110*/  BSYNC.RECONVERGENT B2 ;  /* 0x0000000000027941 */ /* 0x002fea0003800200 */
.L_x_37:
[----:B------:R-:W-:Y:S04]  /*1120*/  BSSY.RECONVERGENT B3, `(.L_x_39) ;  /* 0x0000033000037945 */ /* 0x000fe80003800200 */
[----:B------:R-:W-:Y:S04]  /*1130*/  BSSY.RELIABLE B2, `(.L_x_40) ;  /* 0x000002e000027945 */ /* 0x000fe80003800100 */
[----:B------:R-:W-:Y:S05]  /*1140*/  @P3 BRA `(.L_x_41) ;  /* 0x0000000000243947 */ /* 0x000fea0003800000 */
[----:B--2-45:R-:W1:Y:S01]  /*1150*/  LDS R2, [UR8+0x34] ;  /* 0x00003408ff027984 */ /* 0x034e620008000800 */
[----:B------:R-:W-:-:S05]  /*1160*/  IMAD.MOV.U32 R3, RZ, RZ, 0x7f000000 ;  /* 0x7f000000ff037424 */ /* 0x000fca00078e00ff */
[----:B-1----:R-:W-:-:S05]  /*1170*/  LOP3.LUT R2, R2, 0xff000000, R3, 0xb8, !PT ;  /* 0xff00000002027812 */ /* 0x002fca00078eb803 */
[----:B------:R1:W-:Y:S01]  /*1180*/  STS [UR8+0x34], R2 ;  /* 0x00003402ff007988 */ /* 0x0003e20008000808 */
[----:B------:R-:W-:Y:S05]  /*1190*/  @P3 BRA `(.L_x_42) ;  /* 0x0000000000183947 */ /* 0x000fea0003800000 */
[----:B-1----:R-:W1:Y:S01]  /*11a0*/  LDS R2, [UR8+0x38] ;  /* 0x00003808ff027984 */ /* 0x002e620008000800 */
[----:B------:R-:W-:-:S05]  /*11b0*/  IMAD.MOV.U32 R3, RZ, RZ, 0x7f ;  /* 0x0000007fff037424 */ /* 0x000fca00078e00ff */
[----:B-1----:R-:W-:-:S05]  /*11c0*/  LOP3.LUT R2, R2, 0xff, R3, 0xb8, !PT ;  /* 0x000000ff02027812 */ /* 0x002fca00078eb803 */
[----:B------:R1:W-:Y:S02]  /*11d0*/  STS [UR8+0x38], R2 ;  /* 0x00003802ff007988 */ /* 0x0003e40008000808 */
.L_x_41:
[----:B------:R-:W-:Y:S05]  /*11e0*/  @P3 BRA `(.L_x_43) ;  /* 0x00000000000c3947 */ /* 0x000fea0003800000 */
[----:B------:R1:W-:Y:S02]  /*11f0*/  STS [UR8+0x20], R7 ;  /* 0x00002007ff007988 */ /* 0x0003e40008000808 */
.L_x_42:
[----:B------:R-:W-:Y:S05]  /*1200*/  @P3 BRA `(.L_x_44) ;  /* 0x0000000000243947 */ /* 0x000fea0003800000 */
[----:B------:R1:W-:Y:S02]  /*1210*/  STS [UR8+0x24], R6 ;  /* 0x00002406ff007988 */ /* 0x0003e40008000808 */
.L_x_43:
[----:B------:R-:W-:Y:S05]  /*1220*/  @P3 BRA `(.L_x_45) ;  /* 0x00000000002c3947 */ /* 0x000fea0003800000 */
[----:B-12-45:R-:W1:Y:S01]  /*1230*/  LDS R2, [UR8+0x1c] ;  /* 0x00001c08ff027984 */ /* 0x036e620008000800 */
[----:B------:R-:W2:Y:S02]  /*1240*/  LDC.64 R6, c[0x0][0x3b8] ;  /* 0x0000ee00ff067b82 */ /* 0x000ea40000000a00 */
[--C-:B--2---:R-:W-:Y:S02]  /*1250*/  SHF.R.U32.HI R5, RZ, 0x4, R7.reuse ;  /* 0x00000004ff057819 */ /* 0x104fe40000011607 */
[----:B------:R-:W-:-:S05]  /*1260*/  SHF.R.U64 R3, R6, 0x4, R7 ;  /* 0x0000000406037819 */ /* 0x000fca0000001207 */
[----:B------:R2:W-:Y:S01]  /*1270*/  STS [UR8+0xc], R3 ;  /* 0x00000c03ff007988 */ /* 0x0005e20008000808 */
[----:B-1----:R-:W-:-:S05]  /*1280*/  LOP3.LUT R2, R2, 0xf, R5, 0xb8, !PT ;  /* 0x0000000f02027812 */ /* 0x002fca00078eb805 */
[----:B------:R2:W-:Y:S02]  /*1290*/  STS [UR8+0x1c], R2 ;  /* 0x00001c02ff007988 */ /* 0x0005e40008000808 */
.L_x_44:
[----:B------:R-:W-:Y:S05]  /*12a0*/  @P3 BRA `(.L_x_46) ;  /* 0x00000000001c3947 */ /* 0x000fea0003800000 */
[----:B-12-45:R-:W1:Y:S02]  /*12b0*/  LDS R2, [UR8+0x34] ;  /* 0x00003408ff027984 */ /* 0x036e640008000800 */
[----:B-1----:R-:W-:-:S05]  /*12c0*/  LOP3.LUT R2, R2, 0x7, RZ, 0xb8, !PT ;  /* 0x0000000702027812 */ /* 0x002fca00078eb8ff */
[----:B------:R1:W-:Y:S02]  /*12d0*/  STS [UR8+0x34], R2 ;  /* 0x00003402ff007988 */ /* 0x0003e40008000808 */
.L_x_45:
[----:B------:R-:W-:Y:S05]  /*12e0*/  @P3 BRA `(.L_x_47) ;  /* 0x00000000001c3947 */ /* 0x000fea0003800000 */
[----:B-12-45:R-:W1:Y:S02]  /*12f0*/  LDS R2, [UR8+0x34] ;  /* 0x00003408ff027984 */ /* 0x036e640008000800 */
[----:B-1----:R-:W-:-:S05]  /*1300*/  LOP3.LUT R2, R2, 0x38, RZ, 0xb8, !PT ;  /* 0x0000003802027812 */ /* 0x002fca00078eb8ff */
[----:B------:R1:W-:Y:S02]  /*1310*/  STS [UR8+0x34], R2 ;  /* 0x00003402ff007988 */ /* 0x0003e40008000808 */
.L_x_46:
[----:B------:R-:W-:Y:S05]  /*1320*/  @P3 BRA `(.L_x_48) ;  /* 0x00000000001c3947 */ /* 0x000fea0003800000 */
[----:B-12-45:R-:W1:Y:S02]  /*1330*/  LDS R2, [UR8+0x8] ;  /* 0x00000808ff027984 */ /* 0x036e640008000800 */
[----:B-1----:R-:W-:-:S05]  /*1340*/  LOP3.LUT R2, R2, 0x780, RZ, 0xb8, !PT ;  /* 0x0000078002027812 */ /* 0x002fca00078eb8ff */
[----:B------:R1:W-:Y:S02]  /*1350*/  STS [UR8+0x8], R2 ;  /* 0x00000802ff007988 */ /* 0x0003e40008000808 */
.L_x_47:
[----:B------:R-:W-:Y:S05]  /*1360*/  @P3 BRA `(.L_x_49) ;  /* 0x0000000000283947 */ /* 0x000fea0003800000 */
[----:B-12-45:R-:W1:Y:S02]  /*1370*/  LDS R2, [UR8+0x8] ;  /* 0x00000808ff027984 */ /* 0x036e640008000800 */
[----:B-1----:R-:W-:-:S05]  /*1380*/  LOP3.LUT R2, R2, 0x1800, RZ, 0xb8, !PT ;  /* 0x0000180002027812 */ /* 0x002fca00078eb8ff */
[----:B------:R1:W-:Y:S02]  /*1390*/  STS [UR8+0x8], R2 ;  /* 0x00000802ff007988 */ /* 0x0003e40008000808 */
.L_x_48:
[----:B------:R-:W-:Y:S05]  /*13a0*/  @P3 BREAK.RELIABLE B2 ;  /* 0x0000000000023942 */ /* 0x000fea0003800100 */
[----:B------:R-:W-:Y:S05]  /*13b0*/  @P3 BRA `(.L_x_50) ;  /* 0x0000000000243947 */ /* 0x000fea0003800000 */
[----:B-12-45:R-:W1:Y:S01]  /*13c0*/  LDS R2, [UR8+0x8] ;  /* 0x00000808ff027984 */ /* 0x036e620008000800 */
[----:B------:R-:W-:-:S05]  /*13d0*/  IMAD.MOV.U32 R3, RZ, RZ, 0x6000 ;  /* 0x00006000ff037424 */ /* 0x000fca00078e00ff */
[----:B-1----:R-:W-:-:S04]  /*13e0*/  LOP3.LUT R2, R2, 0x6000, R3, 0xd8, !PT ;  /* 0x0000600002027812 */ /* 0x002fc800078ed803 */
[----:B------:R-:W-:-:S05]  /*13f0*/  LOP3.LUT R2, R2, 0x400000, RZ, 0xb8, !PT ;  /* 0x0040000002027812 */ /* 0x000fca00078eb8ff */
[----:B------:R1:W-:Y:S02]  /*1400*/  STS [UR8+0x8], R2 ;  /* 0x00000802ff007988 */ /* 0x0003e40008000808 */
.L_x_49:
[----:B------:R-:W-:Y:S05]  /*1410*/  BSYNC.RELIABLE B2 ;  /* 0x0000000000027941 */ /* 0x000fea0003800100 */
.L_x_40:
[----:B-12-45:R-:W1:Y:S02]  /*1420*/  @!P3 LDS R2, [UR8+0x8] ;  /* 0x00000808ff02b984 */ /* 0x036e640008000800 */
[----:B-1----:R-:W-:-:S05]  /*1430*/  @!P3 LOP3.LUT R2, R2, 0x8000, RZ, 0xb8, !PT ;  /* 0x000080000202b812 */ /* 0x002fca00078eb8ff */
[----:B------:R1:W-:Y:S02]  /*1440*/  @!P3 STS [UR8+0x8], R2 ;  /* 0x00000802ff00b988 */ /* 0x0003e40008000808 */
.L_x_50:
[----:B------:R-:W-:Y:S05]  /*1450*/  BSYNC.RECONVERGENT B3 ;  /* 0x0000000000037941 */ /* 0x000fea0003800200 */
.L_x_39:
        /* <DEDUP_REMOVED lines=9> */
[----:B-1-3--:R-:W-:-:S05]  /*14f0*/  IMAD.SHL.U32 R4, R2, 0x4, RZ ;  /* 0x0000000402047824 */ /* 0x00afca00078e00ff */
[----:B------:R-:W1:Y:S01]  /*1500*/  LDS R5, [R4+UR8] ;  /* 0x0000000804057984 */ /* 0x000e620008000800 */
[----:B------:R-:W-:Y:S01]  /*1510*/  IADD3 R2, P1, PT, R4, UR19, RZ ;  /* 0x0000001304027c10 */ /* 0x000fe2000ff3e0ff */
[----:B------:R-:W-:-:S04]  /*1520*/  UMOV UR4, UR19 ;  /* 0x0000001300047c82 */ /* 0x000fc80008000000 */
[----:B------:R-:W-:Y:S01]  /*1530*/  IMAD.X R3, RZ, RZ, UR24, P1 ;  /* 0x00000018ff037e24 */ /* 0x000fe200088e06ff */
[----:B------:R-:W-:-:S04]  /*1540*/  UMOV UR5, UR24 ;  /* 0x0000001800057c82 */ /* 0x000fc80008000000 */
[----:B-1----:R1:W2:Y:S01]  /*1550*/  ATOMG.E.EXCH.STRONG.GPU PT, RZ, [R2], R5 ;  /* 0x0000000502ff73a8 */ /* 0x0022a200041ee100 */
[----:B------:R-:W-:-:S04]  /*1560*/  DEPBAR {5,4,3,2,1,0} ;  /* 0x0000003f0000791a */ /* 0x000fc80000000000 */
[----:B------:R-:W3:Y:S02]  /*1570*/  CCTL.E.C.LDCU.IV.DEEP [UR4] ;  /* 0x0000000004007540 */ /* 0x000ee40009c08000 */
[----:B---3--:R1:W-:Y:S01]  /*1580*/  UTMACCTL.IV [UR4] ;  /* 0x00000000040079b9 */ /* 0x0083e20008000000 */
[----:B------:R-:W-:Y:S01]  /*1590*/  NOP ;  /* 0x0000000000007918 */ /* 0x000fe20000000000 */
.L_x_51:
[----:B------:R-:W-:Y:S05]  /*15a0*/  @P0 BRA `(.L_x_52) ;  /* 0x00000000000c0947 */ /* 0x000fea0003800000 */
[----:B------:R0:W-:Y:S01]  /*15b0*/  UTMACMDFLUSH ;  /* 0x00000000000079b7 */ /* 0x0001e20000000000 */
[----:B------:R-:W-:Y:S05]  /*15c0*/  @P0 BRA `(.L_x_52) ;  /* 0x0000000000040947 */ /* 0x000fea0003800000 */
[----:B------:R-:W-:-:S04]  /*15d0*/  DEPBAR.LE SB0, 0x0 ;  /* 0x000080000000791a */ /* 0x000fc80000000000 */
.L_x_52:
[----:B------:R-:W-:Y:S05]  /*15e0*/  WARPSYNC.ALL ;  /* 0x0000000000007948 */ /* 0x000fea0003800000 */
[----:B------:R-:W-:Y:S01]  /*15f0*/  NOP ;  /* 0x0000000000007918 */ /* 0x000fe20000000000 */
[----:B--2---:R-:W-:Y:S01]  /*1600*/  BAR.SYNC.DEFER_BLOCKING 0x0 ;  /* 0x0000000000007b1d */ /* 0x004fe20000010000 */
[----:B------:R-:W-:Y:S01]  /*1610*/  ISETP.GE.AND P0, PT, R10, 0x1, PT ;  /* 0x000000010a00780c */ /* 0x000fe20003f06270 */
[----:B------:R-:W-:Y:S01]  /*1620*/  USHF.L.U32 UR11, UR11, 0x7, URZ ;  /* 0x000000070b0b7899 */ /* 0x000fe200080006ff */
[----:B-1--45:R-:W-:Y:S01]  /*1630*/  SHF.R.U32.HI R2, RZ, 0x5, R0 ;  /* 0x00000005ff027819 */ /* 0x032fe20000011600 */
[----:B------:R-:W-:-:S02]  /*1640*/  USHF.L.U32 UR22, UR9, 0x7, URZ ;  /* 0x0000000709167899 */ /* 0x000fc400080006ff */
[----:B------:R-:W-:Y:S01]  /*1650*/  VOTEU.ALL UP0, P3 ;  /* 0x0000000000ff7886 */ /* 0x000fe20001800000 */
[----:B------:R-:W-:Y:S01]  /*1660*/  UMOV UR4, 0x1 ;  /* 0x0000000100047882 */ /* 0x000fe20000000000 */
[----:B------:R-:W-:Y:S01]  /*1670*/  VOTEU.ALL UP1, P3 ;  /* 0x0000000000ff7886 */ /* 0x000fe20001820000 */
[----:B------:R-:W-:Y:S02]  /*1680*/  R2UR UR18, R2 ;  /* 0x00000000021272ca */ /* 0x000fe400000e0000 */
[----:B------:R-:W-:-:S04]  /*1690*/  @!UP0 UIADD3 UR12, UPT, UPT, -UR4, 0x100000, URZ ;  /* 0x00100000040c8890 */ /* 0x000fc8000fffe1ff */
[----:B------:R-:W-:Y:S02]  /*16a0*/  @!UP0 USHF.L.U32 UR13, UR12, 0xb, URZ ;  /* 0x0000000b0c0d8899 */ /* 0x000fe400080006ff */
[----:B------:R-:W-:Y:S02]  /*16b0*/  @!UP0 USHF.L.U32 UR12, UR12, 0x1, URZ ;  /* 0x000000010c0c8899 */ /* 0x000fe400080006ff */
[----:B------:R-:W-:-:S04]  /*16c0*/  @!UP0 UIADD3 UR4, UPT, UPT, -UR4, 0x100000, URZ ;  /* 0x0010000004048890 */ /* 0x000fc8000fffe1ff */
[----:B------:R-:W-:Y:S02]  /*16d0*/  @!UP0 USHF.L.U32 UR5, UR4, 0xb, URZ ;  /* 0x0000000b04058899 */ /* 0x000fe400080006ff */
[----:B------:R-:W-:Y:S01]  /*16e0*/  @!UP0 USHF.L.U32 UR4, UR4, 0x1, URZ ;  /* 0x0000000104048899 */ /* 0x000fe200080006ff */
[----:B------:R-:W-:Y:S01]  /*16f0*/  VOTEU.ALL UP0, P3 ;  /* 0x0000000000ff7886 */ /* 0x000fe20001800000 */
[----:B------:R-:W1:Y:S04]  /*1700*/  FENCE.VIEW.ASYNC.S ;  /* 0x00000000000073c6 */ /* 0x000e680000000000 */
[----:B-1----:R1:W2:Y:S06]  /*1710*/  @!UP0 SYNCS.EXCH.64 URZ, [UR8+0x2000], UR12 ;  /* 0x0020000c08ff85b2 */ /* 0x0022ac0008000100 */
[----:B------:R1:W4:Y:S01]  /*1720*/  @!UP1 SYNCS.EXCH.64 URZ, [UR8+0x2010], UR4 ;  /* 0x0020100408ff95b2 */ /* 0x0003220008000100 */
[----:B------:R-:W-:Y:S05]  /*1730*/  @!P0 BRA `(.L_x_53) ;  /* 0x0000000400848947 */ /* 0x000fea0003800000 */
[----:B--2-4-:R-:W-:Y:S01]  /*1740*/  BAR.SYNC.DEFER_BLOCKING 0x0 ;  /* 0x0000000000007b1d */ /* 0x014fe20000010000 */
[----:B------:R-:W-:Y:S01]  /*1750*/  @!P3 IMAD.MOV.U32 R2, RZ, RZ, 0x2000 ;  /* 0x00002000ff02b424 */ /* 0x000fe200078e00ff */
[----:B------:R-:W-:Y:S02]  /*1760*/  ELECT P1, URZ, PT ;  /* 0x0000000000ff782f */ /* 0x000fe40003820000 */
[----:B------:R-:W-:Y:S02]  /*1770*/  ELECT P0, URZ, PT ;  /* 0x0000000000ff782f */ /* 0x000fe40003800000 */
[C---:B------:R-:W-:Y:S01]  /*1780*/  ISETP.LT.U32.AND P1, PT, R68.reuse, 0x20, P1 ;  /* 0x000000204400780c */ /* 0x040fe20000f21070 */
[----:B------:R-:W-:Y:S01]  /*1790*/  UIADD3 UR20, UPT, UPT, UR8, 0x1000, URZ ;  /* 0x0000100008147890 */ /* 0x000fe2000fffe0ff */
[----:B------:R-:W-:Y:S01]  /*17a0*/  ISETP.LT.U32.AND P0, PT, R68, 0x20, P0 ;  /* 0x000000204400780c */ /* 0x000fe20000701070 */
[----:B-1----:R-:W-:Y:S02]  /*17b0*/  USHF.R.U32.HI UR12, URZ, 0x4, UR8 ;  /* 0x00000004ff0c7899 */ /* 0x002fe40008011608 */
[----:B------:R-:W-:-:S02]  /*17c0*/  USHF.R.U32.HI UR14, URZ, 0x4, UR20 ;  /* 0x00000004ff0e7899 */ /* 0x000fc40008011614 */
[----:B------:R-:W-:Y:S02]  /*17d0*/  USGXT.U32 UR12, UR12, 0xe ;  /* 0x0000000e0c0c789a */ /* 0x000fe40008000000 */
[----:B------:R-:W-:Y:S01]  /*17e0*/  USGXT.U32 UR14, UR14, 0xe ;  /* 0x0000000e0e0e789a */ /* 0x000fe20008000000 */
[----:B------:R-:W-:Y:S01]  /*17f0*/  UMOV UR13, 0xc0004010 ;  /* 0xc0004010000d7882 */ /* 0x000fe20000000000 */
[----:B------:R-:W-:Y:S02]  /*1800*/  UMOV UR15, 0x40004040 ;  /* 0x40004040000f7882 */ /* 0x000fe40000000000 */
[----:B------:R-:W-:Y:S01]  /*1810*/  VOTEU.ANY UP0, P1 ;  /* 0x0000000000ff7886 */ /* 0x000fe20000800100 */
[----:B------:R-:W-:Y:S01]  /*1820*/  VOTEU.ANY UP2, P1 ;  /* 0x0000000000ff7886 */ /* 0x000fe20000840100 */
[----:B------:R-:W-:Y:S01]  /*1830*/  VOTEU.ANY UP1, P0 ;  /* 0x0000000000ff7886 */ /* 0x000fe20000020100 */
[----:B------:R-:W-:Y:S01]  /*1840*/  VOTEU.ANY UP3, P0 ;  /* 0x0000000000ff7886 */ /* 0x000fe20000060100 */
[----:B------:R1:W-:Y:S01]  /*1850*/  @!P3 SYNCS.ARRIVE.TRANS64 RZ, [UR8+0x2000], R2 ;  /* 0x00200002ffffb9a7 */ /* 0x0003e20008000008 */
[----:B------:R2:W-:Y:S06]  /*1860*/  MEMBAR.ALL.CTA ;  /* 0x0000000000007992 */ /* 0x0005ec0000008000 */
[----:B--2---:R-:W2:Y:S01]  /*1870*/  FENCE.VIEW.ASYNC.S ;  /* 0x00000000000073c6 */ /* 0x004ea20000000000 */
[----:B------:R-:W-:Y:S01]  /*1880*/  @UP0 UIADD3 UR9, UPT, UPT, UR8, 0x2000, URZ ;  /* 0x0000200008090890 */ /* 0x000fe2000fffe0ff */
[----:B------:R-:W-:Y:S01]  /*1890*/  @UP0 UMOV UR10, URZ ;  /* 0x000000ff000a0c82 */ /* 0x000fe20008000000 */
[----:B------:R-:W-:Y:S01]  /*18a0*/  @UP1 UIADD3 UR21, UPT, UPT, UR8, 0x2000, URZ ;  /* 0x0000200008151890 */ /* 0x000fe2000fffe0ff */
[----:B------:R-:W-:Y:S01]  /*18b0*/  @UP1 UMOV UR23, URZ ;  /* 0x000000ff00171c82 */ /* 0x000fe20008000000 */
[----:B------:R-:W-:Y:S01]  /*18c0*/  UISETP.NE.U32.AND UP0, UPT, UR18, URZ, UPT ;  /* 0x000000ff1200728c */ /* 0x000fe2000bf05070 */
[----:B--2---:R-:W-:Y:S06]  /*18d0*/  BAR.SYNC.DEFER_BLOCKING 0x0 ;  /* 0x0000000000007b1d */ /* 0x004fec0000010000 */
[----:B------:R1:W-:Y:S02]  /*18e0*/  @UP2 UTMALDG.2D [UR8], [UR6] ;  /* 0x00000008060025b4 */ /* 0x0003e40008008000 */
[----:B------:R-:W-:Y:S06]  /*18f0*/  BAR.SYNC.DEFER_BLOCKING 0x0 ;  /* 0x0000000000007b1d */ /* 0x000fec0000010000 */
[----:B------:R1:W-:Y:S02]  /*1900*/  @UP3 UTMALDG.2D [UR20], [UR16] ;  /* 0x00000014100035b4 */ /* 0x0003e40008008000 */
[----:B------:R-:W-:Y:S06]  /*1910*/  BAR.SYNC.DEFER_BLOCKING 0x0 ;  /* 0x0000000000007b1d */ /* 0x000fec0000010000 */
[----:B------:R-:W2:Y:S02]  /*1920*/  SYNCS.PHASECHK.TRANS64.TRYWAIT P0, [UR8+0x2000], RZ ;  /* 0x002000ffff0075a7 */ /* 0x000ea40008001108 */
[----:B-12---:R-:W-:Y:S05]  /*1930*/  @!P0 BRA `(.L_x_54) ;  /* 0x0000000800dc8947 */ /* 0x006fea0003800000 */
.L_x_66:
[----:B------:R-:W-:Y:S05]  /*1940*/  BRA.U UP0, `(.L_x_55) ;  /* 0x0000000100107547 */ /* 0x000fea000b800000 */
[----:B------:R-:W-:Y:S01]  /*1950*/  UMOV UR4, 0x0 ;  /* 0x0000000000047882 */ /* 0x000fe20000000000 */
[----:B------:R-:W-:Y:S02]  /*1960*/  UMOV UR5, 0x8210010 ;  /* 0x0821001000057882 */ /* 0x000fe40000000000 */
[----:B------:R1:W-:Y:S01]  /*1970*/  UTCQMMA gdesc[UR12], gdesc[UR14], tmem[UR25], tmem[UR4], idesc[UR5], !UPT ;  /* 0x00ff040e0c0075ea */ /* 0x0003e2000f800319 */
[----:B------:R-:W-:Y:S02]  /*1980*/  NOP ;  /* 0x0000000000007918 */ /* 0x000fe40000000000 */
.L_x_55:
[----:B------:R-:W-:Y:S01]  /*1990*/  ELECT P0, URZ, PT ;  /* 0x0000000000ff782f */ /* 0x000fe20003800000 */
[----:B-1----:R-:W-:-:S03]  /*19a0*/  UIADD3 UR4, UPT, UPT, UR8, 0x2010, URZ ;  /* 0x0000201008047890 */ /* 0x002fc6000fffe0ff */
[----:B------:R-:W-:Y:S01]  /*19b0*/  ISETP.LT.U32.AND P0, PT, R68, 0x20, P0 ;  /* 0x000000204400780c */ /* 0x000fe20000701070 */
[----:B------:R-:W-:-:S12]  /*19c0*/  UMOV UR5, URZ ;  /* 0x000000ff00057c82 */ /* 0x000fd80008000000 */
[----:B------:R-:W-:Y:S01]  /*19d0*/  VOTEU.ANY UP0, P0 ;  /* 0x0000000000ff7886 */ /* 0x000fe20000000100 */
[----:B------:R-:W-:Y:S01]  /*19e0*/  VOTEU.ANY UP1, P0 ;  /* 0x0000000000ff7886 */ /* 0x000fe20000020100 */
[----:B------:R-:W-:-:S03]  /*19f0*/  ISETP.GE.U32.AND P0, PT, R10, 0x21, PT ;  /* 0x000000210a00780c */ /* 0x000fc60003f06070 */
[----:B------:R-:W-:Y:S02]  /*1a00*/  @UP0 UMOV UR9, UR4 ;  /* 0x0000000400090c82 */ /* 0x000fe40008000000 */
[----:B------:R1:W-:Y:S01]  /*1a10*/  @UP1 UTCBAR [UR9], URZ ;  /* 0x000000ff090013e9 */ /* 0x0003e200080000ff */
[----:B------:R-:W-:Y:S06]  /*1a20*/  BAR.SYNC.DEFER_BLOCKING 0x0 ;  /* 0x0000000000007b1d */ /* 0x000fec0000010000 */
[----:B------:R-:W2:Y:S02]  /*1a30*/  SYNCS.PHASECHK.TRANS64.TRYWAIT P1, [UR8+0x2010], RZ ;  /* 0x002010ffff0075a7 */ /* 0x000ea40008021108 */
[----:B-12---:R-:W-:Y:S05]  /*1a40*/  @!P1 BRA `(.L_x_56) ;  /* 0x0000000800a49947 */ /* 0x006fea0003800000 */
.L_x_67:
[----:B------:R-:W-:Y:S05]  /*1a50*/  @!P0 BRA `(.L_x_53) ;  /* 0x0000000000bc8947 */ /* 0x000fea0003800000 */
[----:B------:R-:W-:Y:S01]  /*1a60*/  IMAD.MOV.U32 R2, RZ, RZ, 0x1 ;  /* 0x00000001ff027424 */ /* 0x000fe200078e00ff */
[----:B------:R-:W1:Y:S01]  /*1a70*/  LDCU UR26, c[0x0][0x3a0] ;  /* 0x00007400ff1a77ac */ /* 0x000e620008000800 */
[----:B------:R-:W-:-:S05]  /*1a80*/  UMOV UR10, 0x20 ;  /* 0x00000020000a7882 */ /* 0x000fca0000000000 */
.L_x_60:
[----:B------:R-:W-:Y:S01]  /*1a90*/  BAR.SYNC.DEFER_BLOCKING 0x0 ;  /* 0x0000000000007b1d */ /* 0x000fe20000010000 */
[----:B------:R-:W-:Y:S01]  /*1aa0*/  @!P3 IMAD.MOV.U32 R3, RZ, RZ, 0x2000 ;  /* 0x00002000ff03b424 */ /* 0x000fe200078e00ff */
[----:B------:R-:W-:Y:S02]  /*1ab0*/  ELECT P1, URZ, PT ;  /* 0x0000000000ff782f */ /* 0x000fe40003820000 */
[----:B------:R-:W-:Y:S02]  /*1ac0*/  ELECT P0, URZ, PT ;  /* 0x0000000000ff782f */ /* 0x000fe40003800000 */
[C---:B------:R-:W-:Y:S01]  /*1ad0*/  ISETP.LT.U32.AND P1, PT, R68.reuse, 0x20, P1 ;  /* 0x000000204400780c */ /* 0x040fe20000f21070 */
[----:B------:R-:W-:Y:S01]  /*1ae0*/  UMOV UR23, UR10 ;  /* 0x0000000a00177c82 */ /* 0x000fe20008000000 */
[----:B------:R-:W-:-:S11]  /*1af0*/  ISETP.LT.U32.AND P0, PT, R68, 0x20, P0 ;  /* 0x000000204400780c */ /* 0x000fd60000701070 */
[----:B------:R-:W-:Y:S02]  /*1b00*/  VOTEU.ANY UP0, P1 ;  /* 0x0000000000ff7886 */ /* 0x000fe40000800100 */
[----:B------:R-:W-:Y:S01]  /*1b10*/  VOTEU.ANY UP1, P0 ;  /* 0x0000000000ff7886 */ /* 0x000fe20000020100 */
[----:B--2---:R2:W-:Y:S01]  /*1b20*/  @!P3 SYNCS.ARRIVE.TRANS64 RZ, [UR8+0x2000], R3 ;  /* 0x00200003ffffb9a7 */ /* 0x0045e20008000008 */
[----:B------:R4:W-:Y:S06]  /*1b30*/  MEMBAR.ALL.CTA ;  /* 0x0000000000007992 */ /* 0x0009ec0000008000 */
[----:B----4-:R-:W4:Y:S01]  /*1b40*/  FENCE.VIEW.ASYNC.S ;  /* 0x00000000000073c6 */ /* 0x010f220000000000 */
[----:B------:R-:W-:Y:S01]  /*1b50*/  @UP0 UIADD3 UR9, UPT, UPT, UR8, 0x2000, URZ ;  /* 0x0000200008090890 */ /* 0x000fe2000fffe0ff */
[----:B----4-:R-:W-:Y:S01]  /*1b60*/  VOTEU.ANY UP0, P1 ;  /* 0x0000000000ff7886 */ /* 0x010fe20000800100 */
[----:B------:R-:W-:-:S02]  /*1b70*/  @UP1 UIADD3 UR20, UPT, UPT, UR8, 0x1000, URZ ;  /* 0x0000100008141890 */ /* 0x000fc4000fffe0ff */
[----:B------:R-:W-:Y:S01]  /*1b80*/  @UP1 UIADD3 UR21, UPT, UPT, UR8, 0x2000, URZ ;  /* 0x0000200008151890 */ /* 0x000fe2000fffe0ff */
[----:B--2---:R-:W-:Y:S01]  /*1b90*/  IMAD.U32 R3, R2, -0x80000000, RZ ;  /* 0x8000000002037824 */ /* 0x004fe200078e00ff */
[----:B------:R-:W-:Y:S01]  /*1ba0*/  VOTEU.ANY UP1, P0 ;  /* 0x0000000000ff7886 */ /* 0x000fe20000020100 */
[----:B------:R-:W-:Y:S06]  /*1bb0*/  BAR.SYNC.DEFER_BLOCKING 0x0 ;  /* 0x0000000000007b1d */ /* 0x000fec0000010000 */
[----:B------:R2:W-:Y:S01]  /*1bc0*/  @UP0 UTMALDG.2D [UR8], [UR6] ;  /* 0x00000008060005b4 */ /* 0x0005e20008008000 */
[----:B------:R-:W-:Y:S01]  /*1bd0*/  UISETP.NE.U32.AND UP0, UPT, UR18, URZ, UPT ;  /* 0x000000ff1200728c */ /* 0x000fe2000bf05070 */
[----:B------:R-:W-:Y:S06]  /*1be0*/  BAR.SYNC.DEFER_BLOCKING 0x0 ;  /* 0x0000000000007b1d */ /* 0x000fec0000010000 */
[----:B------:R2:W-:Y:S02]  /*1bf0*/  @UP1 UTMALDG.2D [UR20], [UR16] ;  /* 0x00000014100015b4 */ /* 0x0005e40008008000 */
[----:B------:R-:W-:Y:S06]  /*1c00*/  BAR.SYNC.DEFER_BLOCKING 0x0 ;  /* 0x0000000000007b1d */ /* 0x000fec0000010000 */
[----:B------:R-:W4:Y:S02]  /*1c10*/  SYNCS.PHASECHK.TRANS64.TRYWAIT P0, [UR8+0x2000], R3 ;  /* 0x00200003ff0075a7 */ /* 0x000f240008001108 */
[----:B--2-4-:R-:W-:Y:S05]  /*1c20*/  @!P0 BRA `(.L_x_57) ;  /* 0x0000000800388947 */ /* 0x014fea0003800000 */
.L_x_68:
[----:B------:R-:W-:Y:S05]  /*1c30*/  BRA.U UP0, `(.L_x_58) ;  /* 0x0000000100107547 */ /* 0x000fea000b800000 */
[----:B------:R-:W-:Y:S01]  /*1c40*/  UMOV UR20, 0x0 ;  /* 0x0000000000147882 */ /* 0x000fe20000000000 */
[----:B------:R-:W-:Y:S02]  /*1c50*/  UMOV UR21, 0x8210010 ;  /* 0x0821001000157882 */ /* 0x000fe40000000000 */
[----:B------:R2:W-:Y:S01]  /*1c60*/  UTCQMMA gdesc[UR12], gdesc[UR14], tmem[UR25], tmem[UR20], idesc[UR21], UPT ;  /* 0x00ff140e0c0075ea */ /* 0x0005e2000b800319 */
[----:B------:R-:W-:Y:S02]  /*1c70*/  NOP ;  /* 0x0000000000007918 */ /* 0x000fe40000000000 */
.L_x_58:
[----:B------:R-:W-:-:S04]  /*1c80*/  ELECT P0, URZ, PT ;  /* 0x0000000000ff782f */ /* 0x000fc80003800000 */
[----:B------:R-:W-:-:S13]  /*1c90*/  ISETP.LT.U32.AND P0, PT, R68, 0x20, P0 ;  /* 0x000000204400780c */ /* 0x000fda0000701070 */
[----:B------:R-:W-:Y:S01]  /*1ca0*/  VOTEU.ANY UP0, P0 ;  /* 0x0000000000ff7886 */ /* 0x000fe20000000100 */
[----:B------:R-:W-:-:S04]  /*1cb0*/  VOTEU.ANY UP1, P0 ;  /* 0x0000000000ff7886 */ /* 0x000fc80000020100 */
[----:B------:R-:W-:Y:S02]  /*1cc0*/  @UP0 UMOV UR9, UR4 ;  /* 0x0000000400090c82 */ /* 0x000fe40008000000 */
[----:B------:R4:W-:Y:S01]  /*1cd0*/  @UP1 UTCBAR [UR9], URZ ;  /* 0x000000ff090013e9 */ /* 0x0009e200080000ff */
[----:B------:R-:W-:Y:S06]  /*1ce0*/  BAR.SYNC.DEFER_BLOCKING 0x0 ;  /* 0x0000000000007b1d */ /* 0x000fec0000010000 */
[----:B------:R-:W5:Y:S02]  /*1cf0*/  SYNCS.PHASECHK.TRANS64.TRYWAIT P0, [UR8+0x2010], R3 ;  /* 0x00201003ff0075a7 */ /* 0x000f640008001108 */
[----:B----45:R-:W-:Y:S05]  /*1d00*/  @!P0 BRA `(.L_x_59) ;  /* 0x00000008000c8947 */ /* 0x030fea0003800000 */
.L_x_69:
[----:B------:R-:W-:Y:S01]  /*1d10*/  UIADD3 UR10, UPT, UPT, UR10, 0x20, URZ ;  /* 0x000000200a0a7890 */ /* 0x000fe2000fffe0ff */
[----:B------:R-:W-:-:S03]  /*1d20*/  LOP3.LUT R2, R2, 0x1, RZ, 0x3c, !PT ;  /* 0x0000000102027812 */ /* 0x000fc600078e3cff */
[----:B-1----:R-:W-:-:S09]  /*1d30*/  UISETP.GE.AND UP0, UPT, UR10, UR26, UPT ;  /* 0x0000001a0a00728c */ /* 0x002fd2000bf06270 */
[----:B------:R-:W-:Y:S05]  /*1d40*/  BRA.U !UP0, `(.L_x_60) ;  /* 0xfffffffd08507547 */ /* 0x000fea000b83ffff */
.L_x_53:
[----:B--2-4-:R-:W-:Y:S06]  /*1d50*/  BAR.SYNC.DEFER_BLOCKING 0x0 ;  /* 0x0000000000007b1d */ /* 0x014fec0000010000 */
[----:B------:R-:W-:Y:S04]  /*1d60*/  BSSY.RECONVERGENT B3, `(.L_x_61) ;  /* 0x0000004000037945 */ /* 0x000fe80003800200 */
[----:B------:R-:W-:Y:S05]  /*1d70*/  @P3 BRA `(.L_x_62) ;  /* 0x0000000000083947 */ /* 0x000fea0003800000 */
[----:B------:R-:W2:Y:S02]  /*1d80*/  SYNCS.CCTL.IV [UR8+0x2000] ;  /* 0x00200000ff0079b1 */ /* 0x000ea40008000008 */
[----:B--2---:R-:W2:Y:S02]  /*1d90*/  SYNCS.CCTL.IV [UR8+0x2010] ;  /* 0x00201000ff0079b1 */ /* 0x004ea40008000008 */
.L_x_62:
[----:B-1----:R-:W-:Y:S05]  /*1da0*/  BSYNC.RECONVERGENT B3 ;  /* 0x0000000000037941 */ /* 0x002fea0003800200 */
.L_x_61:
[----:B------:R-:W-:Y:S01]  /*1db0*/  USHF.L.U32 UR4, UR18, 0x15, URZ ;  /* 0x0000001512047899 */ /* 0x000fe200080006ff */
[C---:B------:R-:W-:Y:S01]  /*1dc0*/  IMAD.SHL.U32 R2, R0.reuse, 0x10, RZ ;  /* 0x0000001000027824 */ /* 0x040fe200078e00ff */
[----:B------:R-:W-:Y:S01]  /*1dd0*/  USHF.L.U32 UR18, UR18, 0x4, URZ ;  /* 0x0000000412127899 */ /* 0x000fe200080006ff */
[----:B------:R-:W-:Y:S01]  /*1de0*/  SHF.R.U32.HI R3, RZ, 0x1, R0 ;  /* 0x00000001ff037819 */ /* 0x000fe20000011600 */
[----:B------:R-:W-:Y:S01]  /*1df0*/  ULOP3.LUT UR4, UR4, 0x600000, URZ, 0xc0, !UPT ;  /* 0x0060000004047892 */ /* 0x000fe2000f8ec0ff */
[----:B------:R-:W-:Y:S01]  /*1e00*/  IMAD.SHL.U32 R0, R0, 0x80, RZ ;  /* 0x0000008000007824 */ /* 0x000fe200078e00ff */
[----:B------:R-:W-:Y:S01]  /*1e10*/  ULOP3.LUT UR18, UR18, 0x40, URZ, 0xc0, !UPT ;  /* 0x0000004012127892 */ /* 0x000fe2000f8ec0ff */
[----:B------:R-:W-:Y:S02]  /*1e20*/  LOP3.LUT R2, R2, 0x70, RZ, 0xc0, !PT ;  /* 0x0000007002027812 */ /* 0x000fe400078ec0ff */
[----:B------:R-:W-:Y:S01]  /*1e30*/  ELECT P0, URZ, PT ;  /* 0x0000000000ff782f */ /* 0x000fe20003800000 */
[----:B------:R-:W-:Y:S01]  /*1e40*/  UIADD3 UR4, UPT, UPT, UR18, UR4, UR25 ;  /* 0x0000000412047290 */ /* 0x000fe2000fffe019 */
[----:B------:R-:W-:Y:S01]  /*1e50*/  LOP3.LUT R3, R2, 0x40, R3, 0x78, !PT ;  /* 0x0000004002037812 */ /* 0x000fe200078e7803 */
[----:B------:R-:W-:Y:S01]  /*1e60*/  UMOV UR9, UR22 ;  /* 0x0000001600097c82 */ /* 0x000fe20008000000 */
[----:B------:R-:W-:Y:S01]  /*1e70*/  ISETP.LT.U32.AND P0, PT, R68, 0x20, P0 ;  /* 0x000000204400780c */ /* 0x000fe20000701070 */
[----:B------:R-:W-:Y:S01]  /*1e80*/  UMOV UR10, UR11 ;  /* 0x0000000b000a7c82 */ /* 0x000fe20008000000 */
[----:B------:R-:W-:-:S04]  /*1e90*/  LOP3.LUT R0, R3, 0x3f80, R0, 0xf8, !PT ;  /* 0x00003f8003007812 */ /* 0x000fc800078ef800 */
[----:B---3--:R-:W1:Y:S01]  /*1ea0*/  LDTM.x64 R4, tmem[UR4] ;  /* 0x00000004000479ee */ /* 0x008e620008340000 */
[----:B------:R-:W-:Y:S01]  /*1eb0*/  NOP ;  /* 0x0000000000007918 */ /* 0x000fe20000000000 */
[C---:B------:R-:W-:Y:S02]  /*1ec0*/  LOP3.LUT R2, R0.reuse, 0x10, RZ, 0x3c, !PT ;  /* 0x0000001000027812 */ /* 0x040fe400078e3cff */
[----:B------:R-:W-:-:S03]  /*1ed0*/  LOP3.LUT R3, R0, 0x20, RZ, 0x3c, !PT ;  /* 0x0000002000037812 */ /* 0x000fc600078e3cff */
[----:B-1----:R-:W-:Y:S01]  /*1ee0*/  VOTEU.ANY UP0, P0 ;  /* 0x0000000000ff7886 */ /* 0x002fe20000000100 */
[----:B------:R-:W-:-:S04]  /*1ef0*/  VOTEU.ANY UP1, P0 ;  /* 0x0000000000ff7886 */ /* 0x000fc80000020100 */
[----:B------:R-:W-:Y:S01]  /*1f00*/  @UP0 UMOV UR4, UR19 ;  /* 0x0000001300040c82 */ /* 0x000fe20008000000 */
[----:B------:R-:W-:Y:S01]  /*1f10*/  @UP0 UMOV UR5, UR24 ;  /* 0x0000001800050c82 */ /* 0x000fe20008000000 */
[----:B--2---:R-:W-:Y:S01]  /*1f20*/  BAR.SYNC.DEFER_BLOCKING 0x0 ;  /* 0x0000000000007b1d */ /* 0x004fe20000010000 */
[----:B------:R-:W-:Y:S02]  /*1f30*/  F2FP.SATFINITE.E4M3.F32.PACK_AB_MERGE_C R6, R7, R6, RZ ;  /* 0x000000060706723e */ /* 0x000fe400048070ff */
[----:B------:R-:W-:Y:S02]  /*1f40*/  F2FP.SATFINITE.E4M3.F32.PACK_AB_MERGE_C R10, R11, R10, RZ ;  /* 0x0000000a0b0a723e */ /* 0x000fe400048070ff */
[----:B------:R-:W-:Y:S02]  /*1f50*/  F2FP.SATFINITE.E4M3.F32.PACK_AB_MERGE_C R14, R15, R14, RZ ;  /* 0x0000000e0f0e723e */ /* 0x000fe400048070ff */
[----:B------:R-:W-:Y:S02]  /*1f60*/  F2FP.SATFINITE.E4M3.F32.PACK_AB_MERGE_C R7, R19, R18, RZ ;  /* 0x000000121307723e */ /* 0x000fe400048070ff */
[----:B------:R-:W-:-:S02]  /*1f70*/  F2FP.SATFINITE.E4M3.F32.PACK_AB_MERGE_C R22, R23, R22, RZ ;  /* 0x000000161716723e */ /* 0x000fc400048070ff */
[----:B------:R-:W-:Y:S02]  /*1f80*/  F2FP.SATFINITE.E4M3.F32.PACK_AB_MERGE_C R26, R27, R26, RZ ;  /* 0x0000001a1b1a723e */ /* 0x000fe400048070ff */
        /* <DEDUP_REMOVED lines=10> */
[----:B------:R-:W-:-:S02]  /*2030*/  F2FP.SATFINITE.E4M3.F32.PACK_AB_MERGE_C R4, R5, R4, R6 ;  /* 0x000000040504723e */ /* 0x000fc40004807006 */
[----:B------:R-:W-:Y:S02]  /*2040*/  F2FP.SATFINITE.E4M3.F32.PACK_AB_MERGE_C R5, R9, R8, R10 ;  /* 0x000000080905723e */ /* 0x000fe4000480700a */
[----:B------:R-:W-:Y:S02]  /*2050*/  F2FP.SATFINITE.E4M3.F32.PACK_AB_MERGE_C R6, R13, R12, R14 ;  /* 0x0000000c0d06723e */ /* 0x000fe4000480700e */
[----:B------:R-:W-:Y:S02]  /*2060*/  F2FP.SATFINITE.E4M3.F32.PACK_AB_MERGE_C R7, R17, R16, R7 ;  /* 0x000000101107723e */ /* 0x000fe40004807007 */
[----:B------:R-:W-:Y:S02]  /*2070*/  F2FP.SATFINITE.E4M3.F32.PACK_AB_MERGE_C R20, R21, R20, R22 ;  /* 0x000000141514723e */ /* 0x000fe40004807016 */
[----:B------:R-:W-:Y:S01]  /*2080*/  F2FP.SATFINITE.E4M3.F32.PACK_AB_MERGE_C R21, R25, R24, R26 ;  /* 0x000000181915723e */ /* 0x000fe2000480701a */
[----:B------:R1:W-:Y:S01]  /*2090*/  STS.128 [R0+UR8], R4 ;  /* 0x0000000400007988 */ /* 0x0003e20008000c08 */
[----:B------:R-:W-:-:S02]  /*20a0*/  F2FP.SATFINITE.E4M3.F32.PACK_AB_MERGE_C R22, R29, R28, R30 ;  /* 0x0000001c1d16723e */ /* 0x000fc4000480701e */
[----:B------:R-:W-:Y:S02]  /*20b0*/  F2FP.SATFINITE.E4M3.F32.PACK_AB_MERGE_C R23, R33, R32, R34 ;  /* 0x000000202117723e */ /* 0x000fe40004807022 */
[----:B------:R-:W-:Y:S02]  /*20c0*/  F2FP.SATFINITE.E4M3.F32.PACK_AB_MERGE_C R36, R37, R36, R38 ;  /* 0x000000242524723e */ /* 0x000fe40004807026 */
[----:B------:R-:W-:Y:S01]  /*20d0*/  F2FP.SATFINITE.E4M3.F32.PACK_AB_MERGE_C R37, R41, R40, R42 ;  /* 0x000000282925723e */ /* 0x000fe2000480702a */
[----:B------:R1:W-:Y:S01]  /*20e0*/  STS.128 [R2+UR8], R20 ;  /* 0x0000001402007988 */ /* 0x0003e20008000c08 */
[----:B------:R-:W-:Y:S02]  /*20f0*/  F2FP.SATFINITE.E4M3.F32.PACK_AB_MERGE_C R38, R45, R44, R46 ;  /* 0x0000002c2d26723e */ /* 0x000fe4000480702e */
[----:B------:R-:W-:Y:S02]  /*2100*/  F2FP.SATFINITE.E4M3.F32.PACK_AB_MERGE_C R39, R49, R48, R50 ;  /* 0x000000303127723e */ /* 0x000fe40004807032 */
[----:B------:R-:W-:-:S02]  /*2110*/  F2FP.SATFINITE.E4M3.F32.PACK_AB_MERGE_C R52, R53, R52, R54 ;  /* 0x000000343534723e */ /* 0x000fc40004807036 */
[----:B------:R-:W-:Y:S01]  /*2120*/  F2FP.SATFINITE.E4M3.F32.PACK_AB_MERGE_C R53, R57, R56, R58 ;  /* 0x000000383935723e */ /* 0x000fe2000480703a */
[----:B------:R1:W-:Y:S01]  /*2130*/  STS.128 [R3+UR8], R36 ;  /* 0x0000002403007988 */ /* 0x0003e20008000c08 */
[----:B------:R-:W-:Y:S02]  /*2140*/  F2FP.SATFINITE.E4M3.F32.PACK_AB_MERGE_C R54, R61, R60, R62 ;  /* 0x0000003c3d36723e */ /* 0x000fe4000480703e */
[----:B------:R-:W-:Y:S02]  /*2150*/  F2FP.SATFINITE.E4M3.F32.PACK_AB_MERGE_C R55, R65, R64, R66 ;  /* 0x000000404137723e */ /* 0x000fe40004807042 */
[----:B------:R-:W-:-:S05]  /*2160*/  LOP3.LUT R8, R0, 0x30, RZ, 0x3c, !PT ;  /* 0x0000003000087812 */ /* 0x000fca00078e3cff */
[----:B------:R1:W-:Y:S01]  /*2170*/  STS.128 [R8+UR8], R52 ;  /* 0x0000003408007988 */ /* 0x0003e20008000c08 */
[----:B------:R2:W-:Y:S06]  /*2180*/  MEMBAR.ALL.CTA ;  /* 0x0000000000007992 */ /* 0x0005ec0000008000 */
[----:B--2---:R-:W2:Y:S02]  /*2190*/  FENCE.VIEW.ASYNC.S ;  /* 0x00000000000073c6 */ /* 0x004ea40000000000 */
[----:B--2---:R-:W-:Y:S06]  /*21a0*/  BAR.SYNC.DEFER_BLOCKING 0x0 ;  /* 0x0000000000007b1d */ /* 0x004fec0000010000 */
[----:B------:R1:W-:Y:S01]  /*21b0*/  @UP1 UTMASTG.2D [UR8], [UR4] ;  /* 0x00000008040013b5 */ /* 0x0003e20008008000 */
[----:B------:R0:W-:Y:S01]  /*21c0*/  UTMACMDFLUSH ;  /* 0x00000000000079b7 */ /* 0x0001e20000000000 */
[----:B------:R-:W-:-:S04]  /*21d0*/  DEPBAR.LE SB0, 0x0 ;  /* 0x000080000000791a */ /* 0x000fc80000000000 */
[----:B------:R-:W-:Y:S08]  /*21e0*/  BAR.SYNC.DEFER_BLOCKING 0x0 ;  /* 0x0000000000007b1d */ /* 0x000ff00000010000 */
[----:B------:R-:W-:Y:S06]  /*21f0*/  BAR.SYNC.DEFER_BLOCKING 0x0 ;  /* 0x0000000000007b1d */ /* 0x000fec0000010000 */
[----:B-1----:R-:W-:Y:S05]  /*2200*/  @P2 BRA `(.L_x_63) ;  /* 0x0000000000a02947 */ /* 0x002fea0003800000 */
[----:B------:R-:W1:Y:S01]  /*2210*/  S2UR UR5, SR_CgaCtaId ;  /* 0x00000000000579c3 */ /* 0x000e620000008800 */
[----:B------:R-:W-:Y:S01]  /*2220*/  NOP ;  /* 0x0000000000007918 */ /* 0x000fe20000000000 */
[----:B------:R-:W-:Y:S01]  /*2230*/  UMOV UR4, 0x50 ;  /* 0x0000005000047882 */ /* 0x000fe20000000000 */
[----:B------:R-:W-:Y:S02]  /*2240*/  IMAD.U32 R0, RZ, RZ, UR25 ;  /* 0x00000019ff007e24 */ /* 0x000fe4000f8e00ff */
[----:B------:R-:W-:Y:S02]  /*2250*/  IMAD.MOV.U32 R3, RZ, RZ, 0xf ;  /* 0x0000000fff037424 */ /* 0x000fe400078e00ff */
[----:B------:R-:W-:Y:S01]  /*2260*/  IMAD.MOV.U32 R7, RZ, RZ, 0x1 ;  /* 0x00000001ff077424 */ /* 0x000fe200078e00ff */
[----:B------:R-:W-:-:S04]  /*2270*/  LOP3.LUT R0, R0, 0xffff, RZ, 0xc0, !PT ;  /* 0x0000ffff00007812 */ /* 0x000fc800078ec0ff */
[----:B------:R-:W-:-:S05]  /*2280*/  SHF.R.U32.HI R0, RZ, 0x5, R0 ;  /* 0x00000005ff007819 */ /* 0x000fca0000011600 */
[----:B------:R-:W-:Y:S01]  /*2290*/  VIADD R2, R0, 0x10 ;  /* 0x0000001000027836 */ /* 0x000fe20000000000 */
[----:B------:R-:W-:Y:S01]  /*22a0*/  SHF.L.U32 R0, R3, R0, RZ ;  /* 0x0000000003007219 */ /* 0x000fe200000006ff */
[----:B-1----:R-:W-:-:S03]  /*22b0*/  ULEA UR6, UR5, UR4, 0x18 ;  /* 0x0000000405067291 */ /* 0x002fc6000f8ec0ff */
[----:B------:R-:W-:-:S04]  /*22c0*/  SHF.L.U32 R3, R7, R2, RZ ;  /* 0x0000000207037219 */ /* 0x000fc800000006ff */
[----:B------:R-:W-:Y:S02]  /*22d0*/  LOP3.LUT R0, R3, R0, RZ, 0xfc, !PT ;  /* 0x0000000003007212 */ /* 0x000fe400078efcff */
[----:B------:R-:W1:Y:S02]  /*22e0*/  LDS R5, [UR6] ;  /* 0x00000006ff057984 */ /* 0x000e640008000800 */
[C---:B------:R-:W-:Y:S02]  /*22f0*/  LOP3.LUT R2, R0.reuse, 0xffff, RZ, 0xc0, !PT ;  /* 0x0000ffff00027812 */ /* 0x040fe400078ec0ff */
[----:B-1----:R-:W-:-:S04]  /*2300*/  LOP3.LUT R3, R0, 0xffff, R5, 0x80, !PT ;  /* 0x0000ffff00037812 */ /* 0x002fc800078e8005 */
[----:B------:R-:W-:-:S13]  /*2310*/  ISETP.NE.AND P0, PT, R3, R2, PT ;  /* 0x000000020300720c */ /* 0x000fda0003f05270 */
[----:B------:R-:W-:Y:S05]  /*2320*/  @P0 BRA `(.L_x_64) ;  /* 0x0000000000500947 */ /* 0x000fea0003800000 */
[----:B------:R-:W-:Y:S02]  /*2330*/  SHF.R.U32.HI R5, RZ, 0x10, R5 ;  /* 0x00000010ff057819 */ /* 0x000fe40000011605 */
[----:B------:R-:W-:-:S04]  /*2340*/  SHF.R.U32.HI R2, RZ, 0x10, R0 ;  /* 0x00000010ff027819 */ /* 0x000fc80000011600 */
[----:B------:R-:W-:-:S04]  /*2350*/  LOP3.LUT R5, R5, R2, RZ, 0xc0, !PT ;  /* 0x0000000205057212 */ /* 0x000fc800078ec0ff */
[----:B------:R-:W-:-:S13]  /*2360*/  ISETP.NE.AND P0, PT, R5, R2, PT ;  /* 0x000000020500720c */ /* 0x000fda0003f05270 */
[----:B------:R-:W-:Y:S05]  /*2370*/  @P0 BRA `(.L_x_65) ;  /* 0x0000000000300947 */ /* 0x000fea0003800000 */
[----:B------:R-:W-:Y:S01]  /*2380*/  R2UR UR4, R0 ;  /* 0x00000000000472ca */ /* 0x000fe200000e0000 */
[----:B------:R-:W-:Y:S01]  /*2390*/  VOTEU.ANY UR5, UPT, PT ;  /* 0x0000000000057886 */ /* 0x000fe200038e0100 */
[----:B------:R-:W1:Y:S01]  /*23a0*/  S2R R0, SR_LANEID ;  /* 0x0000000000007919 */ /* 0x000e620000000000 */
[----:B------:R-:W-:-:S10]  /*23b0*/  UFLO.U32 UR5, UR5 ;  /* 0x00000005000572bd */ /* 0x000fd400080e0000 */
[----:B------:R-:W-:-:S06]  /*23c0*/  ULOP3.LUT UR4, URZ, UR4, URZ, 0x33, !UPT ;  /* 0x00000004ff047292 */ /* 0x000fcc000f8e33ff */
[----:B------:R-:W-:-:S04]  /*23d0*/  IMAD.U32 R2, RZ, RZ, UR4 ;  /* 0x00000004ff027e24 */ /* 0x000fc8000f8e00ff */
[----:B------:R-:W2:Y:S02]  /*23e0*/  REDUX UR7, R2 ;  /* 0x00000000020773c4 */ /* 0x000ea40000000000 */
[----:B------:R3:W-:Y:S01]  /*23f0*/  UTCATOMSWS.AND URZ, UR4 ;  /* 0x0000000400ff79e3 */ /* 0x0007e20008000000 */
[----:B-1----:R-:W-:Y:S01]  /*2400*/  ISETP.EQ.U32.AND P0, PT, R0, UR5, PT ;  /* 0x0000000500007c0c */ /* 0x002fe2000bf02070 */
[----:B--2---:R-:W-:-:S12]  /*2410*/  IMAD.U32 R0, RZ, RZ, UR7 ;  /* 0x00000007ff007e24 */ /* 0x004fd8000f8e00ff */
[----:B------:R3:W-:Y:S01]  /*2420*/  @P0 ATOMS.AND RZ, [UR6], R0 ;  /* 0x00000000ffff098c */ /* 0x0007e2000a800006 */
[----:B------:R-:W-:Y:S05]  /*2430*/  BRA `(.L_x_63) ;  /* 0x0000000000147947 */ /* 0x000fea0003800000 */
.L_x_65:
[----:B------:R-:W-:-:S07]  /*2440*/  MOV R2, 0x2460 ;  /* 0x0000246000027802 */ /* 0x000fce0000000f00 */
[----:B------:R-:W-:Y:S05]  /*2450*/  CALL.REL.NOINC `($__internal_0_$__cuda_sm10x_tcgen05_guardrail_trap_col_being_dealloced_not_returned_by_alloc) ;  /* 0x0000000000447944 */ /* 0x000fea0003c00000 */
[----:B------:R-:W-:Y:S05]  /*2460*/  BRA `(.L_x_63) ;  /* 0x0000000000087947 */ /* 0x000fea0003800000 */
.L_x_64:
[----:B------:R-:W-:-:S07]  /*2470*/  MOV R2, 0x2490 ;  /* 0x0000249000027802 */ /* 0x000fce0000000f00 */
[----:B------:R-:W-:Y:S05]  /*2480*/  CALL.REL.NOINC `($__internal_2_$__cuda_sm10x_tcgen05_guardrail_trap_unallocated_columns_being_dealloced) ;  /* 0x0000000000507944 */ /* 0x000fea0003c00000 */
.L_x_63:
[----:B------:R-:W-:Y:S01]  /*2490*/  NOP ;  /* 0x0000000000007918 */ /* 0x000fe20000000000 */
[----:B---3--:R-:W-:Y:S05]  /*24a0*/  EXIT ;  /* 0x000000000000794d */ /* 0x008fea0003800000 */
.L_x_54:
[----:B------:R-:W1:Y:S02]  /*24b0*/  SYNCS.PHASECHK.TRANS64.TRYWAIT P0, [UR8+0x2000], RZ ;  /* 0x002000ffff0075a7 */ /* 0x000e640008001108 */
[----:B-1----:R-:W-:Y:S05]  /*24c0*/  @!P0 BRA `(.L_x_54) ;  /* 0xfffffffc00f88947 */ /* 0x002fea000383ffff */
[----:B------:R-:W-:Y:S05]  /*24d0*/  BRA `(.L_x_66) ;  /* 0xfffffff400187947 */ /* 0x000fea000383ffff */
.L_x_56:
[----:B------:R-:W1:Y:S02]  /*24e0*/  SYNCS.PHASECHK.TRANS64.TRYWAIT P1, [UR8+0x2010], RZ ;  /* 0x002010ffff0075a7 */ /* 0x000e640008021108 */
[----:B-1----:R-:W-:Y:S05]  /*24f0*/  @!P1 BRA `(.L_x_56) ;  /* 0xfffffffc00f89947 */ /* 0x002fea000383ffff */
[----:B------:R-:W-:Y:S05]  /*2500*/  BRA `(.L_x_67) ;  /* 0xfffffff400507947 */ /* 0x000fea000383ffff */
.L_x_57:
[----:B------:R-:W2:Y:S02]  /*2510*/  SYNCS.PHASECHK.TRANS64.TRYWAIT P0, [UR8+0x2000], R3 ;  /* 0x00200003ff0075a7 */ /* 0x000ea40008001108 */
[----:B--2---:R-:W-:Y:S05]  /*2520*/  @!P0 BRA `(.L_x_57) ;  /* 0xfffffffc00f88947 */ /* 0x004fea000383ffff */
[----:B------:R-:W-:Y:S05]  /*2530*/  BRA `(.L_x_68) ;  /* 0xfffffff400bc7947 */ /* 0x000fea000383ffff */
.L_x_59:
[----:B------:R-:W4:Y:S02]  /*2540*/  SYNCS.PHASECHK.TRANS64.TRYWAIT P0, [UR8+0x2010], R3 ;  /* 0x00201003ff0075a7 */ /* 0x000f240008001108 */
[----:B----4-:R-:W-:Y:S05]  /*2550*/  @!P0 BRA `(.L_x_59) ;  /* 0xfffffffc00f88947 */ /* 0x010fea000383ffff */
[----:B------:R-:W-:Y:S05]  /*2560*/  BRA `(.L_x_69) ;  /* 0xfffffff400e87947 */ /* 0x000fea000383ffff */
        .weak           $__internal_0_$__cuda_sm10x_tcgen05_guardrail_trap_col_being_dealloced_not_returned_by_alloc
        .type           $__internal_0_$__cuda_sm10x_tcgen05_guardrail_trap_col_being_dealloced_not_returned_by_alloc,@function
        .size           $__internal_0_$__cuda_sm10x_tcgen05_guardrail_trap_col_being_dealloced_not_returned_by_alloc,($__internal_1_$__cuda_sm10x_tcgen05_guardrail_trap_phase_invalid_during_alloc - $__internal_0_$__cuda_sm10x_tcgen05_guardrail_trap_col_being_dealloced_not_returned_by_alloc)
$__internal_0_$__cuda_sm10x_tcgen05_guardrail_trap_col_being_dealloced_not_returned_by_alloc:
[----:B------:R-:W-:Y:S05]  /*2570*/  BPT.TRAP 0x1 ;  /* 0x000000040000795c */ /* 0x000fea0000300000 */
[----:B------:R-:W-:-:S04]  /*2580*/  IMAD.MOV.U32 R3, RZ, RZ, 0x0 ;  /* 0x00000000ff037424 */ /* 0x000fc800078e00ff */
[----:B------:R-:W-:Y:S05]  /*2590*/  RET.REL.NODEC R2 `(gluon_tcgen05) ;  /* 0xffffffd802987950 */ /* 0x000fea0003c3ffff */
        .weak           $__internal_1_$__cuda_sm10x_tcgen05_guardrail_trap_phase_invalid_during_alloc
        .type           $__internal_1_$__cuda_sm10x_tcgen05_guardrail_trap_phase_invalid_during_alloc,@function
        .size           $__internal_1_$__cuda_sm10x_tcgen05_guardrail_trap_phase_invalid_during_alloc,($__internal_2_$__cuda_sm10x_tcgen05_guardrail_trap_unallocated_columns_being_dealloced - $__internal_1_$__cuda_sm10x_tcgen05_guardrail_trap_phase_invalid_during_alloc)
$__internal_1_$__cuda_sm10x_tcgen05_guardrail_trap_phase_invalid_during_alloc:
[----:B------:R-:W-:Y:S05]  /*25a0*/  BPT.TRAP 0x1 ;  /* 0x000000040000795c */ /* 0x000fea0000300000 */
[----:B------:R-:W-:-:S04]  /*25b0*/  IMAD.MOV.U32 R3, RZ, RZ, 0x0 ;  /* 0x00000000ff037424 */ /* 0x000fc800078e00ff */
[----:B------:R-:W-:Y:S05]  /*25c0*/  RET.REL.NODEC R2 `(gluon_tcgen05) ;  /* 0xffffffd8028c7950 */ /* 0x000fea0003c3ffff */
        .weak           $__internal_2_$__cuda_sm10x_tcgen05_guardrail_trap_unallocated_columns_being_dealloced
        .type           $__internal_2_$__cuda_sm10x_tcgen05_guardrail_trap_unallocated_columns_being_dealloced,@function
        .size           $__internal_2_$__cuda_sm10x_tcgen05_guardrail_trap_unallocated_columns_being_dealloced,(.L_x_73 - $__internal_2_$__cuda_sm10x_tcgen05_guardrail_trap_unallocated_columns_being_dealloced)
$__internal_2_$__cuda_sm10x_tcgen05_guardrail_trap_unallocated_columns_being_dealloced:
[----:B------:R-:W-:Y:S05]  /*25d0*/  BPT.TRAP 0x1 ;  /* 0x000000040000795c */ /* 0x000fea0000300000 */
[----:B------:R-:W-:-:S04]  /*25e0*/  IMAD.MOV.U32 R3, RZ, RZ, 0x0 ;  /* 0x00000000ff037424 */ /* 0x000fc800078e00ff */
[----:B------:R-:W-:Y:S05]  /*25f0*/  RET.REL.NODEC R2 `(gluon_tcgen05) ;  /* 0xffffffd802807950 */ /* 0x000fea0003c3ffff */
.L_x_70:
[----:B------:R-:W-:-:S00]  /*2600*/  BRA `(.L_x_70) ;  /* 0xfffffffc00fc7947 */ /* 0x000fc0000383ffff */
[----:B------:R-:W-:-:S00]  /*2610*/  NOP ;  /* 0x0000000000007918 */ /* 0x000fc00000000000 */
        /* <DEDUP_REMOVED lines=14> */
.L_x_73:


//--------------------- .nv.shared.gluon_tcgen05  --------------------------
	.section	.nv.shared.gluon_tcgen05,"aw",@nobits
	.sectionflags	@""
	.align	16
	.zero		1024


//--------------------- .nv.shared.reserved.0     --------------------------
	.section	.nv.shared.reserved.0,"aw",@nobits
	.align	8
	.weak		__nv_reservedSMEM_offset_0_alias
	.size		__nv_reservedSMEM_offset_0_alias, 0, 64
	.other		__nv_reservedSMEM_offset_0_alias,@"STO_CUDA_RESERVED_SHARED STV_DEFAULT"
__nv_reservedSMEM_offset_0_alias:
	.zero		0
.nv.shared.reserved.0:
	.zero		64
	.weak		__nv_reservedSMEM_allocation_phase
	.type		__nv_reservedSMEM_allocation_phase,@object
	.size		__nv_reservedSMEM_allocation_phase,(.L_0 - __nv_reservedSMEM_allocation_phase)
__nv_reservedSMEM_allocation_phase:
	.zero		1
.L_0:
	.zero		7
	.weak		__nv_reservedSMEM_devtool_atexit_pc
	.type		__nv_reservedSMEM_devtool_atexit_pc,@object
	.size		__nv_reservedSMEM_devtool_atexit_pc,(__nv_reservedSMEM_allocation_mask - __nv_reservedSMEM_devtool_atexit_pc)
__nv_reservedSMEM_devtool_atexit_pc:
	.zero		8
	.weak		__nv_reservedSMEM_allocation_mask
	.type		__nv_reservedSMEM_allocation_mask,@object
	.size		__nv_reservedSMEM_allocation_mask,(.L_2 - __nv_reservedSMEM_allocation_mask)
__nv_reservedSMEM_allocation_mask:
	.zero		4
.L_2:


//--------------------- .nv.constant0.gluon_tcgen05 --------------------------
	.section	.nv.constant0.gluon_tcgen05,"a",@progbits
	.sectionflags	@""
	.align	4
.nv.constant0.gluon_tcgen05:
	.zero		976


//--------------------- SYMBOLS --------------------------

	.type		.nv.reservedSmem.offset0,@object
	.size		.nv.reservedSmem.offset0,0x4
	.type		.nv.reservedSmem.cap,@object
	.size		.nv.reservedSmem.cap,0x4
